//
// Generated by NVIDIA NVVM Compiler
//
// Compiler Build ID: CL-36424714
// Cuda compilation tools, release 13.0, V13.0.88
// Based on NVVM 20.0.0
//

.version 9.0
.target sm_100
.address_size 64

	// .globl	matmul
.extern .shared .align 16 .b8 cache[];

.visible .entry matmul(
	.param .u64 .ptr .align 1 matmul_param_0,
	.param .u64 .ptr .align 1 matmul_param_1,
	.param .u64 .ptr .align 1 matmul_param_2,
	.param .u32 matmul_param_3,
	.param .u32 matmul_param_4,
	.param .u32 matmul_param_5
)
{
	.reg .pred 	%p<13>;
	.reg .b32 	%r<41>;
	.reg .b32 	%f<68>;
	.reg .b64 	%rd<53>;

	ld.param.u64 	%rd7, [matmul_param_0];
	ld.param.u64 	%rd8, [matmul_param_1];
	ld.param.u64 	%rd6, [matmul_param_2];
	ld.param.u32 	%r20, [matmul_param_3];
	ld.param.u32 	%r18, [matmul_param_4];
	ld.param.u32 	%r19, [matmul_param_5];
	cvta.to.global.u64 	%rd1, %rd8;
	cvta.to.global.u64 	%rd2, %rd7;
	mov.u32 	%r21, %ctaid.y;
	mov.u32 	%r22, %ntid.y;
	mov.u32 	%r23, %tid.y;
	mad.lo.s32 	%r1, %r21, %r22, %r23;
	mov.u32 	%r24, %ctaid.x;
	mov.u32 	%r25, %ntid.x;
	mov.u32 	%r26, %tid.x;
	mad.lo.s32 	%r2, %r24, %r25, %r26;
	setp.ge.s32 	%p1, %r1, %r20;
	setp.ge.s32 	%p2, %r2, %r19;
	or.pred  	%p3, %p1, %p2;
	@%p3 bra 	$L__BB0_14;
	setp.lt.s32 	%p4, %r18, 1;
	mov.f32 	%f67, 0f00000000;
	@%p4 bra 	$L__BB0_13;
	mul.lo.s32 	%r3, %r18, %r1;
	and.b32  	%r4, %r18, 7;
	setp.lt.u32 	%p5, %r18, 8;
	mov.f32 	%f67, 0f00000000;
	mov.b32 	%r39, 0;
	@%p5 bra 	$L__BB0_5;
	and.b32  	%r39, %r18, 2147483640;
	neg.s32 	%r37, %r39;
	shl.b32 	%r7, %r19, 3;
	mul.wide.u32 	%rd9, %r3, 4;
	add.s64 	%rd10, %rd9, %rd2;
	add.s64 	%rd52, %rd10, 16;
	mov.f32 	%f67, 0f00000000;
	mul.wide.s32 	%rd13, %r19, 4;
	mov.u32 	%r36, %r2;
$L__BB0_4:
	.pragma "nounroll";
	ld.global.f32 	%f17, [%rd52+-16];
	mul.wide.s32 	%rd11, %r36, 4;
	add.s64 	%rd12, %rd1, %rd11;
	ld.global.f32 	%f18, [%rd12];
	fma.rn.f32 	%f19, %f17, %f18, %f67;
	ld.global.f32 	%f20, [%rd52+-12];
	add.s64 	%rd14, %rd12, %rd13;
	ld.global.f32 	%f21, [%rd14];
	fma.rn.f32 	%f22, %f20, %f21, %f19;
	ld.global.f32 	%f23, [%rd52+-8];
	add.s64 	%rd15, %rd14, %rd13;
	ld.global.f32 	%f24, [%rd15];
	fma.rn.f32 	%f25, %f23, %f24, %f22;
	ld.global.f32 	%f26, [%rd52+-4];
	add.s64 	%rd16, %rd15, %rd13;
	ld.global.f32 	%f27, [%rd16];
	fma.rn.f32 	%f28, %f26, %f27, %f25;
	ld.global.f32 	%f29, [%rd52];
	add.s64 	%rd17, %rd16, %rd13;
	ld.global.f32 	%f30, [%rd17];
	fma.rn.f32 	%f31, %f29, %f30, %f28;
	ld.global.f32 	%f32, [%rd52+4];
	add.s64 	%rd18, %rd17, %rd13;
	ld.global.f32 	%f33, [%rd18];
	fma.rn.f32 	%f34, %f32, %f33, %f31;
	ld.global.f32 	%f35, [%rd52+8];
	add.s64 	%rd19, %rd18, %rd13;
	ld.global.f32 	%f36, [%rd19];
	fma.rn.f32 	%f37, %f35, %f36, %f34;
	ld.global.f32 	%f38, [%rd52+12];
	add.s64 	%rd20, %rd19, %rd13;
	ld.global.f32 	%f39, [%rd20];
	fma.rn.f32 	%f67, %f38, %f39, %f37;
	add.s32 	%r37, %r37, 8;
	add.s32 	%r36, %r36, %r7;
	add.s64 	%rd52, %rd52, 32;
	setp.ne.s32 	%p6, %r37, 0;
	@%p6 bra 	$L__BB0_4;
$L__BB0_5:
	setp.eq.s32 	%p7, %r4, 0;
	@%p7 bra 	$L__BB0_13;
	and.b32  	%r13, %r18, 3;
	setp.lt.u32 	%p8, %r4, 4;
	@%p8 bra 	$L__BB0_8;
	add.s32 	%r28, %r39, %r3;
	mul.wide.u32 	%rd21, %r28, 4;
	add.s64 	%rd22, %rd2, %rd21;
	ld.global.f32 	%f41, [%rd22];
	mad.lo.s32 	%r29, %r39, %r19, %r2;
	mul.wide.s32 	%rd23, %r29, 4;
	add.s64 	%rd24, %rd1, %rd23;
	ld.global.f32 	%f42, [%rd24];
	fma.rn.f32 	%f43, %f41, %f42, %f67;
	cvt.u64.u32 	%rd25, %r3;
	cvt.u64.u32 	%rd26, %r39;
	add.s64 	%rd27, %rd26, %rd25;
	shl.b64 	%rd28, %rd27, 2;
	add.s64 	%rd29, %rd2, %rd28;
	ld.global.f32 	%f44, [%rd29+4];
	mul.wide.s32 	%rd30, %r19, 4;
	add.s64 	%rd31, %rd24, %rd30;
	ld.global.f32 	%f45, [%rd31];
	fma.rn.f32 	%f46, %f44, %f45, %f43;
	ld.global.f32 	%f47, [%rd29+8];
	add.s64 	%rd32, %rd31, %rd30;
	ld.global.f32 	%f48, [%rd32];
	fma.rn.f32 	%f49, %f47, %f48, %f46;
	ld.global.f32 	%f50, [%rd29+12];
	add.s64 	%rd33, %rd32, %rd30;
	ld.global.f32 	%f51, [%rd33];
	fma.rn.f32 	%f67, %f50, %f51, %f49;
	add.s32 	%r39, %r39, 4;
$L__BB0_8:
	setp.eq.s32 	%p9, %r13, 0;
	@%p9 bra 	$L__BB0_13;
	setp.eq.s32 	%p10, %r13, 1;
	@%p10 bra 	$L__BB0_11;
	add.s32 	%r30, %r39, %r3;
	mul.wide.u32 	%rd34, %r30, 4;
	add.s64 	%rd35, %rd2, %rd34;
	ld.global.f32 	%f53, [%rd35];
	mad.lo.s32 	%r31, %r39, %r19, %r2;
	mul.wide.s32 	%rd36, %r31, 4;
	add.s64 	%rd37, %rd1, %rd36;
	ld.global.f32 	%f54, [%rd37];
	fma.rn.f32 	%f55, %f53, %f54, %f67;
	cvt.u64.u32 	%rd38, %r3;
	cvt.u64.u32 	%rd39, %r39;
	add.s64 	%rd40, %rd39, %rd38;
	shl.b64 	%rd41, %rd40, 2;
	add.s64 	%rd42, %rd2, %rd41;
	ld.global.f32 	%f56, [%rd42+4];
	mul.wide.s32 	%rd43, %r19, 4;
	add.s64 	%rd44, %rd37, %rd43;
	ld.global.f32 	%f57, [%rd44];
	fma.rn.f32 	%f67, %f56, %f57, %f55;
	add.s32 	%r39, %r39, 2;
$L__BB0_11:
	and.b32  	%r32, %r18, 1;
	setp.eq.b32 	%p11, %r32, 1;
	not.pred 	%p12, %p11;
	@%p12 bra 	$L__BB0_13;
	add.s32 	%r33, %r39, %r3;
	mul.wide.u32 	%rd45, %r33, 4;
	add.s64 	%rd46, %rd2, %rd45;
	ld.global.f32 	%f58, [%rd46];
	mad.lo.s32 	%r34, %r39, %r19, %r2;
	mul.wide.s32 	%rd47, %r34, 4;
	add.s64 	%rd48, %rd1, %rd47;
	ld.global.f32 	%f59, [%rd48];
	fma.rn.f32 	%f67, %f58, %f59, %f67;
$L__BB0_13:
	mad.lo.s32 	%r35, %r19, %r1, %r2;
	cvta.to.global.u64 	%rd49, %rd6;
	mul.wide.s32 	%rd50, %r35, 4;
	add.s64 	%rd51, %rd49, %rd50;
	st.global.f32 	[%rd51], %f67;
$L__BB0_14:
	ret;

}
	// .globl	transpose
.visible .entry transpose(
	.param .u64 .ptr .align 1 transpose_param_0,
	.param .u64 .ptr .align 1 transpose_param_1,
	.param .u32 transpose_param_2,
	.param .u32 transpose_param_3
)
{
	.reg .pred 	%p<4>;
	.reg .b32 	%r<13>;
	.reg .b32 	%f<2>;
	.reg .b64 	%rd<9>;

	ld.param.u64 	%rd1, [transpose_param_0];
	ld.param.u64 	%rd2, [transpose_param_1];
	ld.param.u32 	%r3, [transpose_param_2];
	ld.param.u32 	%r4, [transpose_param_3];
	mov.u32 	%r5, %ctaid.y;
	mov.u32 	%r6, %ntid.y;
	mov.u32 	%r7, %tid.y;
	mad.lo.s32 	%r1, %r5, %r6, %r7;
	mov.u32 	%r8, %ctaid.x;
	mov.u32 	%r9, %ntid.x;
	mov.u32 	%r10, %tid.x;
	mad.lo.s32 	%r2, %r8, %r9, %r10;
	setp.ge.s32 	%p1, %r1, %r3;
	setp.ge.s32 	%p2, %r2, %r4;
	or.pred  	%p3, %p1, %p2;
	@%p3 bra 	$L__BB1_2;
	cvta.to.global.u64 	%rd3, %rd1;
	cvta.to.global.u64 	%rd4, %rd2;
	mad.lo.s32 	%r11, %r4, %r1, %r2;
	mul.wide.s32 	%rd5, %r11, 4;
	add.s64 	%rd6, %rd3, %rd5;
	ld.global.f32 	%f1, [%rd6];
	mad.lo.s32 	%r12, %r3, %r2, %r1;
	mul.wide.s32 	%rd7, %r12, 4;
	add.s64 	%rd8, %rd4, %rd7;
	st.global.f32 	[%rd8], %f1;
$L__BB1_2:
	ret;

}
	// .globl	elementwise_sigmoid
.visible .entry elementwise_sigmoid(
	.param .u64 .ptr .align 1 elementwise_sigmoid_param_0,
	.param .u32 elementwise_sigmoid_param_1
)
{
	.reg .pred 	%p<2>;
	.reg .b32 	%r<8>;
	.reg .b32 	%f<15>;
	.reg .b64 	%rd<5>;

	ld.param.u64 	%rd1, [elementwise_sigmoid_param_0];
	ld.param.u32 	%r2, [elementwise_sigmoid_param_1];
	mov.u32 	%r3, %ctaid.x;
	mov.u32 	%r4, %ntid.x;
	mov.u32 	%r5, %tid.x;
	mad.lo.s32 	%r1, %r3, %r4, %r5;
	setp.ge.s32 	%p1, %r1, %r2;
	@%p1 bra 	$L__BB2_2;
	cvta.to.global.u64 	%rd2, %rd1;
	mul.wide.s32 	%rd3, %r1, 4;
	add.s64 	%rd4, %rd2, %rd3;
	ld.global.f32 	%f1, [%rd4];
	fma.rn.f32 	%f2, %f1, 0fBBBB989D, 0f3F000000;
	cvt.sat.f32.f32 	%f3, %f2;
	mov.f32 	%f4, 0f4B400001;
	mov.f32 	%f5, 0f437C0000;
	fma.rm.f32 	%f6, %f3, %f5, %f4;
	add.f32 	%f7, %f6, 0fCB40007F;
	neg.f32 	%f8, %f7;
	fma.rn.f32 	%f9, %f1, 0fBFB8AA3B, %f8;
	fma.rn.f32 	%f10, %f1, 0fB2A57060, %f9;
	mov.b32 	%r6, %f6;
	shl.b32 	%r7, %r6, 23;
	mov.b32 	%f11, %r7;
	ex2.approx.ftz.f32 	%f12, %f10;
	fma.rn.f32 	%f13, %f12, %f11, 0f3F800000;
	rcp.rn.f32 	%f14, %f13;
	st.global.f32 	[%rd4], %f14;
$L__BB2_2:
	ret;

}
	// .globl	elementwise_sub
.visible .entry elementwise_sub(
	.param .u64 .ptr .align 1 elementwise_sub_param_0,
	.param .u64 .ptr .align 1 elementwise_sub_param_1,
	.param .u64 .ptr .align 1 elementwise_sub_param_2,
	.param .u32 elementwise_sub_param_3
)
{
	.reg .pred 	%p<2>;
	.reg .b32 	%r<6>;
	.reg .b32 	%f<4>;
	.reg .b64 	%rd<11>;

	ld.param.u64 	%rd1, [elementwise_sub_param_0];
	ld.param.u64 	%rd2, [elementwise_sub_param_1];
	ld.param.u64 	%rd3, [elementwise_sub_param_2];
	ld.param.u32 	%r2, [elementwise_sub_param_3];
	mov.u32 	%r3, %ctaid.x;
	mov.u32 	%r4, %ntid.x;
	mov.u32 	%r5, %tid.x;
	mad.lo.s32 	%r1, %r3, %r4, %r5;
	setp.ge.s32 	%p1, %r1, %r2;
	@%p1 bra 	$L__BB3_2;
	cvta.to.global.u64 	%rd4, %rd1;
	cvta.to.global.u64 	%rd5, %rd2;
	cvta.to.global.u64 	%rd6, %rd3;
	mul.wide.s32 	%rd7, %r1, 4;
	add.s64 	%rd8, %rd4, %rd7;
	ld.global.f32 	%f1, [%rd8];
	add.s64 	%rd9, %rd5, %rd7;
	ld.global.f32 	%f2, [%rd9];
	sub.f32 	%f3, %f1, %f2;
	add.s64 	%rd10, %rd6, %rd7;
	st.global.f32 	[%rd10], %f3;
$L__BB3_2:
	ret;

}
	// .globl	axpy
.visible .entry axpy(
	.param .f32 axpy_param_0,
	.param .u64 .ptr .align 1 axpy_param_1,
	.param .u64 .ptr .align 1 axpy_param_2,
	.param .u32 axpy_param_3
)
{
	.reg .pred 	%p<2>;
	.reg .b32 	%r<6>;
	.reg .b32 	%f<5>;
	.reg .b64 	%rd<8>;

	ld.param.f32 	%f1, [axpy_param_0];
	ld.param.u64 	%rd1, [axpy_param_1];
	ld.param.u64 	%rd2, [axpy_param_2];
	ld.param.u32 	%r2, [axpy_param_3];
	mov.u32 	%r3, %ctaid.x;
	mov.u32 	%r4, %ntid.x;
	mov.u32 	%r5, %tid.x;
	mad.lo.s32 	%r1, %r3, %r4, %r5;
	setp.ge.s32 	%p1, %r1, %r2;
	@%p1 bra 	$L__BB4_2;
	cvta.to.global.u64 	%rd3, %rd1;
	cvta.to.global.u64 	%rd4, %rd2;
	mul.wide.s32 	%rd5, %r1, 4;
	add.s64 	%rd6, %rd3, %rd5;
	ld.global.f32 	%f2, [%rd6];
	add.s64 	%rd7, %rd4, %rd5;
	ld.global.f32 	%f3, [%rd7];
	fma.rn.f32 	%f4, %f1, %f2, %f3;
	st.global.f32 	[%rd7], %f4;
$L__BB4_2:
	ret;

}
	// .globl	dot_product
.visible .entry dot_product(
	.param .u64 .ptr .align 1 dot_product_param_0,
	.param .u64 .ptr .align 1 dot_product_param_1,
	.param .u64 .ptr .align 1 dot_product_param_2,
	.param .u32 dot_product_param_3
)
{
	.reg .pred 	%p<7>;
	.reg .b32 	%r<19>;
	.reg .b32 	%f<14>;
	.reg .b64 	%rd<12>;

	ld.param.u64 	%rd3, [dot_product_param_0];
	ld.param.u64 	%rd4, [dot_product_param_1];
	ld.param.u64 	%rd5, [dot_product_param_2];
	ld.param.u32 	%r11, [dot_product_param_3];
	mov.u32 	%r1, %tid.x;
	mov.u32 	%r2, %ctaid.x;
	mov.u32 	%r18, %ntid.x;
	mad.lo.s32 	%r17, %r2, %r18, %r1;
	setp.ge.s32 	%p1, %r17, %r11;
	mov.f32 	%f13, 0f00000000;
	@%p1 bra 	$L__BB5_3;
	mov.u32 	%r12, %nctaid.x;
	mul.lo.s32 	%r5, %r12, %r18;
	cvta.to.global.u64 	%rd1, %rd3;
	cvta.to.global.u64 	%rd2, %rd4;
	mov.f32 	%f13, 0f00000000;
$L__BB5_2:
	mul.wide.s32 	%rd6, %r17, 4;
	add.s64 	%rd7, %rd1, %rd6;
	ld.global.f32 	%f6, [%rd7];
	add.s64 	%rd8, %rd2, %rd6;
	ld.global.f32 	%f7, [%rd8];
	fma.rn.f32 	%f13, %f6, %f7, %f13;
	add.s32 	%r17, %r17, %r5;
	setp.lt.s32 	%p2, %r17, %r11;
	@%p2 bra 	$L__BB5_2;
$L__BB5_3:
	shl.b32 	%r13, %r1, 2;
	mov.u32 	%r14, cache;
	add.s32 	%r8, %r14, %r13;
	st.shared.f32 	[%r8], %f13;
	bar.sync 	0;
	setp.lt.u32 	%p3, %r18, 2;
	@%p3 bra 	$L__BB5_7;
$L__BB5_4:
	shr.u32 	%r10, %r18, 1;
	setp.ge.u32 	%p4, %r1, %r10;
	@%p4 bra 	$L__BB5_6;
	shl.b32 	%r15, %r10, 2;
	add.s32 	%r16, %r8, %r15;
	ld.shared.f32 	%f8, [%r16];
	ld.shared.f32 	%f9, [%r8];
	add.f32 	%f10, %f8, %f9;
	st.shared.f32 	[%r8], %f10;
$L__BB5_6:
	bar.sync 	0;
	setp.gt.u32 	%p5, %r18, 3;
	mov.u32 	%r18, %r10;
	@%p5 bra 	$L__BB5_4;
$L__BB5_7:
	setp.ne.s32 	%p6, %r1, 0;
	@%p6 bra 	$L__BB5_9;
	ld.shared.f32 	%f11, [cache];
	cvta.to.global.u64 	%rd9, %rd5;
	mul.wide.u32 	%rd10, %r2, 4;
	add.s64 	%rd11, %rd9, %rd10;
	st.global.f32 	[%rd11], %f11;
$L__BB5_9:
	ret;

}
	// .globl	elementwise_log
.visible .entry elementwise_log(
	.param .u64 .ptr .align 1 elementwise_log_param_0,
	.param .u32 elementwise_log_param_1
)
{
	.reg .pred 	%p<5>;
	.reg .b32 	%r<10>;
	.reg .b32 	%f<24>;
	.reg .b64 	%rd<5>;

	ld.param.u64 	%rd1, [elementwise_log_param_0];
	ld.param.u32 	%r2, [elementwise_log_param_1];
	mov.u32 	%r3, %ctaid.x;
	mov.u32 	%r4, %ntid.x;
	mov.u32 	%r5, %tid.x;
	mad.lo.s32 	%r1, %r3, %r4, %r5;
	setp.ge.s32 	%p1, %r1, %r2;
	@%p1 bra 	$L__BB6_2;
	cvta.to.global.u64 	%rd2, %rd1;
	mul.wide.s32 	%rd3, %r1, 4;
	add.s64 	%rd4, %rd2, %rd3;
	ld.global.f32 	%f1, [%rd4];
	add.f32 	%f2, %f1, 0f3089705F;
	setp.lt.f32 	%p2, %f2, 0f00800000;
	mul.f32 	%f3, %f2, 0f4B000000;
	selp.f32 	%f4, %f3, %f2, %p2;
	selp.f32 	%f5, 0fC1B80000, 0f00000000, %p2;
	mov.b32 	%r6, %f4;
	add.s32 	%r7, %r6, -1059760811;
	and.b32  	%r8, %r7, -8388608;
	sub.s32 	%r9, %r6, %r8;
	mov.b32 	%f6, %r9;
	cvt.rn.f32.s32 	%f7, %r8;
	fma.rn.f32 	%f8, %f7, 0f34000000, %f5;
	add.f32 	%f9, %f6, 0fBF800000;
	fma.rn.f32 	%f10, %f9, 0fBE055027, 0f3E1039F6;
	fma.rn.f32 	%f11, %f10, %f9, 0fBDF8CDCC;
	fma.rn.f32 	%f12, %f11, %f9, 0f3E0F2955;
	fma.rn.f32 	%f13, %f12, %f9, 0fBE2AD8B9;
	fma.rn.f32 	%f14, %f13, %f9, 0f3E4CED0B;
	fma.rn.f32 	%f15, %f14, %f9, 0fBE7FFF22;
	fma.rn.f32 	%f16, %f15, %f9, 0f3EAAAA78;
	fma.rn.f32 	%f17, %f16, %f9, 0fBF000000;
	mul.f32 	%f18, %f9, %f17;
	fma.rn.f32 	%f19, %f18, %f9, %f9;
	fma.rn.f32 	%f20, %f8, 0f3F317218, %f19;
	setp.gt.u32 	%p3, %r6, 2139095039;
	fma.rn.f32 	%f21, %f4, 0f7F800000, 0f7F800000;
	selp.f32 	%f22, %f21, %f20, %p3;
	setp.eq.f32 	%p4, %f4, 0f00000000;
	selp.f32 	%f23, 0fFF800000, %f22, %p4;
	st.global.f32 	[%rd4], %f23;
$L__BB6_2:
	ret;

}
	// .globl	cost_kernel
.visible .entry cost_kernel(
	.param .u64 .ptr .align 1 cost_kernel_param_0,
	.param .u64 .ptr .align 1 cost_kernel_param_1,
	.param .u64 .ptr .align 1 cost_kernel_param_2,
	.param .u64 .ptr .align 1 cost_kernel_param_3,
	.param .u32 cost_kernel_param_4
)
{
	.reg .pred 	%p<2>;
	.reg .b32 	%r<6>;
	.reg .b32 	%f<9>;
	.reg .b64 	%rd<14>;

	ld.param.u64 	%rd1, [cost_kernel_param_0];
	ld.param.u64 	%rd2, [cost_kernel_param_1];
	ld.param.u64 	%rd3, [cost_kernel_param_2];
	ld.param.u64 	%rd4, [cost_kernel_param_3];
	ld.param.u32 	%r2, [cost_kernel_param_4];
	mov.u32 	%r3, %ctaid.x;
	mov.u32 	%r4, %ntid.x;
	mov.u32 	%r5, %tid.x;
	mad.lo.s32 	%r1, %r3, %r4, %r5;
	setp.ge.s32 	%p1, %r1, %r2;
	@%p1 bra 	$L__BB7_2;
	cvta.to.global.u64 	%rd5, %rd1;
	cvta.to.global.u64 	%rd6, %rd2;
	cvta.to.global.u64 	%rd7, %rd3;
	cvta.to.global.u64 	%rd8, %rd4;
	mul.wide.s32 	%rd9, %r1, 4;
	add.s64 	%rd10, %rd5, %rd9;
	ld.global.f32 	%f1, [%rd10];
	add.s64 	%rd11, %rd6, %rd9;
	ld.global.f32 	%f2, [%rd11];
	mov.f32 	%f3, 0f3F800000;
	sub.f32 	%f4, %f3, %f1;
	add.s64 	%rd12, %rd7, %rd9;
	ld.global.f32 	%f5, [%rd12];
	mul.f32 	%f6, %f4, %f5;
	fma.rn.f32 	%f7, %f1, %f2, %f6;
	neg.f32 	%f8, %f7;
	add.s64 	%rd13, %rd8, %rd9;
	st.global.f32 	[%rd13], %f8;
$L__BB7_2:
	ret;

}
	// .globl	sum_reduction
.visible .entry sum_reduction(
	.param .u64 .ptr .align 1 sum_reduction_param_0,
	.param .u64 .ptr .align 1 sum_reduction_param_1,
	.param .u32 sum_reduction_param_2
)
{
	.reg .pred 	%p<7>;
	.reg .b32 	%r<19>;
	.reg .b32 	%f<13>;
	.reg .b64 	%rd<9>;

	ld.param.u64 	%rd2, [sum_reduction_param_0];
	ld.param.u64 	%rd3, [sum_reduction_param_1];
	ld.param.u32 	%r11, [sum_reduction_param_2];
	mov.u32 	%r1, %tid.x;
	mov.u32 	%r2, %ctaid.x;
	mov.u32 	%r18, %ntid.x;
	mad.lo.s32 	%r17, %r2, %r18, %r1;
	setp.ge.s32 	%p1, %r17, %r11;
	mov.f32 	%f12, 0f00000000;
	@%p1 bra 	$L__BB8_3;
	mov.u32 	%r12, %nctaid.x;
	mul.lo.s32 	%r5, %r12, %r18;
	cvta.to.global.u64 	%rd1, %rd2;
	mov.f32 	%f12, 0f00000000;
$L__BB8_2:
	mul.wide.s32 	%rd4, %r17, 4;
	add.s64 	%rd5, %rd1, %rd4;
	ld.global.f32 	%f6, [%rd5];
	add.f32 	%f12, %f12, %f6;
	add.s32 	%r17, %r17, %r5;
	setp.lt.s32 	%p2, %r17, %r11;
	@%p2 bra 	$L__BB8_2;
$L__BB8_3:
	shl.b32 	%r13, %r1, 2;
	mov.u32 	%r14, cache;
	add.s32 	%r8, %r14, %r13;
	st.shared.f32 	[%r8], %f12;
	bar.sync 	0;
	setp.lt.u32 	%p3, %r18, 2;
	@%p3 bra 	$L__BB8_7;
$L__BB8_4:
	shr.u32 	%r10, %r18, 1;
	setp.ge.u32 	%p4, %r1, %r10;
	@%p4 bra 	$L__BB8_6;
	shl.b32 	%r15, %r10, 2;
	add.s32 	%r16, %r8, %r15;
	ld.shared.f32 	%f7, [%r16];
	ld.shared.f32 	%f8, [%r8];
	add.f32 	%f9, %f7, %f8;
	st.shared.f32 	[%r8], %f9;
$L__BB8_6:
	bar.sync 	0;
	setp.gt.u32 	%p5, %r18, 3;
	mov.u32 	%r18, %r10;
	@%p5 bra 	$L__BB8_4;
$L__BB8_7:
	setp.ne.s32 	%p6, %r1, 0;
	@%p6 bra 	$L__BB8_9;
	ld.shared.f32 	%f10, [cache];
	cvta.to.global.u64 	%rd6, %rd3;
	mul.wide.u32 	%rd7, %r2, 4;
	add.s64 	%rd8, %rd6, %rd7;
	st.global.f32 	[%rd8], %f10;
$L__BB8_9:
	ret;

}


// ===== COMPILED SASS (sm_100) =====

	.target	sm_100

	.elftype	@"ET_EXEC"


//--------------------- .note.nv.tkinfo           --------------------------
	.section	.note.nv.tkinfo,"",@"SHT_NOTE"
	.sectionflags	@"SHF_NOTE_NV_TKINFO"
	.tkinfo
        /*0018*/ 	.word	0x00000002
        /*0030*/ 	.string	""
        /*0030*/ 	.string	"ptxas"
        /*0030*/ 	.string	"Cuda compilation tools, release 13.0, V13.0.88"
        /*0030*/ 	.string	"Build cuda_13.0.r13.0/compiler.36424714_0"
        /*0030*/ 	.string	"-arch sm_100 -m 64 "



//--------------------- .note.nv.cuinfo           --------------------------
	.section	.note.nv.cuinfo,"",@"SHT_NOTE"
	.sectionflags	@"SHF_NOTE_NV_CUINFO"
        /*0018*/ 	.short	0x0002
        /*001a*/ 	.short	0x0064
        /*001c*/ 	.short	0x0082
	.zero		2


//--------------------- .nv.info                  --------------------------
	.section	.nv.info,"",@"SHT_CUDA_INFO"
	.align	4


	//----- nvinfo : EIATTR_REGCOUNT
	.align		4
        /*0000*/ 	.byte	0x04, 0x2f
        /*0002*/ 	.short	(.L_1 - .L_0)
	.align		4
.L_0:
        /*0004*/ 	.word	index@(matmul)
        /*0008*/ 	.word	0x00000020


	//----- nvinfo : EIATTR_FRAME_SIZE
	.align		4
.L_1:
        /*000c*/ 	.byte	0x04, 0x11
        /*000e*/ 	.short	(.L_3 - .L_2)
	.align		4
.L_2:
        /*0010*/ 	.word	index@(matmul)
        /*0014*/ 	.word	0x00000000


	//----- nvinfo : EIATTR_REGCOUNT
	.align		4
.L_3:
        /*0018*/ 	.byte	0x04, 0x2f
        /*001a*/ 	.short	(.L_5 - .L_4)
	.align		4
.L_4:
        /*001c*/ 	.word	index@(transpose)
        /*0020*/ 	.word	0x0000000a


	//----- nvinfo : EIATTR_FRAME_SIZE
	.align		4
.L_5:
        /*0024*/ 	.byte	0x04, 0x11
        /*0026*/ 	.short	(.L_7 - .L_6)
	.align		4
.L_6:
        /*0028*/ 	.word	index@(transpose)
        /*002c*/ 	.word	0x00000000


	//----- nvinfo : EIATTR_REGCOUNT
	.align		4
.L_7:
        /*0030*/ 	.byte	0x04, 0x2f
        /*0032*/ 	.short	(.L_9 - .L_8)
	.align		4
.L_8:
        /*0034*/ 	.word	index@(elementwise_sigmoid)
        /*0038*/ 	.word	0x0000000f


	//----- nvinfo : EIATTR_FRAME_SIZE
	.align		4
.L_9:
        /*003c*/ 	.byte	0x04, 0x11
        /*003e*/ 	.short	(.L_11 - .L_10)
	.align		4
.L_10:
        /*0040*/ 	.word	index@($__internal_0_$__cuda_sm20_rcp_rn_f32_slowpath)
        /*0044*/ 	.word	0x00000000


	//----- nvinfo : EIATTR_FRAME_SIZE
	.align		4
.L_11:
        /*0048*/ 	.byte	0x04, 0x11
        /*004a*/ 	.short	(.L_13 - .L_12)
	.align		4
.L_12:
        /*004c*/ 	.word	index@(elementwise_sigmoid)
        /*0050*/ 	.word	0x00000000


	//----- nvinfo : EIATTR_REGCOUNT
	.align		4
.L_13:
        /*0054*/ 	.byte	0x04, 0x2f
        /*0056*/ 	.short	(.L_15 - .L_14)
	.align		4
.L_14:
        /*0058*/ 	.word	index@(elementwise_sub)
        /*005c*/ 	.word	0x0000000c


	//----- nvinfo : EIATTR_FRAME_SIZE
	.align		4
.L_15:
        /*0060*/ 	.byte	0x04, 0x11
        /*0062*/ 	.short	(.L_17 - .L_16)
	.align		4
.L_16:
        /*0064*/ 	.word	index@(elementwise_sub)
        /*0068*/ 	.word	0x00000000


	//----- nvinfo : EIATTR_REGCOUNT
	.align		4
.L_17:
        /*006c*/ 	.byte	0x04, 0x2f
        /*006e*/ 	.short	(.L_19 - .L_18)
	.align		4
.L_18:
        /*0070*/ 	.word	index@(axpy)
        /*0074*/ 	.word	0x0000000a


	//----- nvinfo : EIATTR_FRAME_SIZE
	.align		4
.L_19:
        /*0078*/ 	.byte	0x04, 0x11
        /*007a*/ 	.short	(.L_21 - .L_20)
	.align		4
.L_20:
        /*007c*/ 	.word	index@(axpy)
        /*0080*/ 	.word	0x00000000


	//----- nvinfo : EIATTR_REGCOUNT
	.align		4
.L_21:
        /*0084*/ 	.byte	0x04, 0x2f
        /*0086*/ 	.short	(.L_23 - .L_22)
	.align		4
.L_22:
        /*0088*/ 	.word	index@(dot_product)
        /*008c*/ 	.word	0x00000012


	//----- nvinfo : EIATTR_FRAME_SIZE
	.align		4
.L_23:
        /*0090*/ 	.byte	0x04, 0x11
        /*0092*/ 	.short	(.L_25 - .L_24)
	.align		4
.L_24:
        /*0094*/ 	.word	index@(dot_product)
        /*0098*/ 	.word	0x00000000


	//----- nvinfo : EIATTR_REGCOUNT
	.align		4
.L_25:
        /*009c*/ 	.byte	0x04, 0x2f
        /*009e*/ 	.short	(.L_27 - .L_26)
	.align		4
.L_26:
        /*00a0*/ 	.word	index@(elementwise_log)
        /*00a4*/ 	.word	0x0000000a


	//----- nvinfo : EIATTR_FRAME_SIZE
	.align		4
.L_27:
        /*00a8*/ 	.byte	0x04, 0x11
        /*00aa*/ 	.short	(.L_29 - .L_28)
	.align		4
.L_28:
        /*00ac*/ 	.word	index@(elementwise_log)
        /*00b0*/ 	.word	0x00000000


	//----- nvinfo : EIATTR_REGCOUNT
	.align		4
.L_29:
        /*00b4*/ 	.byte	0x04, 0x2f
        /*00b6*/ 	.short	(.L_31 - .L_30)
	.align		4
.L_30:
        /*00b8*/ 	.word	index@(cost_kernel)
        /*00bc*/ 	.word	0x00000010


	//----- nvinfo : EIATTR_FRAME_SIZE
	.align		4
.L_31:
        /*00c0*/ 	.byte	0x04, 0x11
        /*00c2*/ 	.short	(.L_33 - .L_32)
	.align		4
.L_32:
        /*00c4*/ 	.word	index@(cost_kernel)
        /*00c8*/ 	.word	0x00000000


	//----- nvinfo : EIATTR_REGCOUNT
	.align		4
.L_33:
        /*00cc*/ 	.byte	0x04, 0x2f
        /*00ce*/ 	.short	(.L_35 - .L_34)
	.align		4
.L_34:
        /*00d0*/ 	.word	index@(sum_reduction)
        /*00d4*/ 	.word	0x0000000e


	//----- nvinfo : EIATTR_FRAME_SIZE
	.align		4
.L_35:
        /*00d8*/ 	.byte	0x04, 0x11
        /*00da*/ 	.short	(.L_37 - .L_36)
	.align		4
.L_36:
        /*00dc*/ 	.word	index@(sum_reduction)
        /*00e0*/ 	.word	0x00000000


	//----- nvinfo : EIATTR_MIN_STACK_SIZE
	.align		4
.L_37:
        /*00e4*/ 	.byte	0x04, 0x12
        /*00e6*/ 	.short	(.L_39 - .L_38)
	.align		4
.L_38:
        /*00e8*/ 	.word	index@(sum_reduction)
        /*00ec*/ 	.word	0x00000000


	//----- nvinfo : EIATTR_MIN_STACK_SIZE
	.align		4
.L_39:
        /*00f0*/ 	.byte	0x04, 0x12
        /*00f2*/ 	.short	(.L_41 - .L_40)
	.align		4
.L_40:
        /*00f4*/ 	.word	index@(cost_kernel)
        /*00f8*/ 	.word	0x00000000


	//----- nvinfo : EIATTR_MIN_STACK_SIZE
	.align		4
.L_41:
        /*00fc*/ 	.byte	0x04, 0x12
        /*00fe*/ 	.short	(.L_43 - .L_42)
	.align		4
.L_42:
        /*0100*/ 	.word	index@(elementwise_log)
        /*0104*/ 	.word	0x00000000


	//----- nvinfo : EIATTR_MIN_STACK_SIZE
	.align		4
.L_43:
        /*0108*/ 	.byte	0x04, 0x12
        /*010a*/ 	.short	(.L_45 - .L_44)
	.align		4
.L_44:
        /*010c*/ 	.word	index@(dot_product)
        /*0110*/ 	.word	0x00000000


	//----- nvinfo : EIATTR_MIN_STACK_SIZE
	.align		4
.L_45:
        /*0114*/ 	.byte	0x04, 0x12
        /*0116*/ 	.short	(.L_47 - .L_46)
	.align		4
.L_46:
        /*0118*/ 	.word	index@(axpy)
        /*011c*/ 	.word	0x00000000


	//----- nvinfo : EIATTR_MIN_STACK_SIZE
	.align		4
.L_47:
        /*0120*/ 	.byte	0x04, 0x12
        /*0122*/ 	.short	(.L_49 - .L_48)
	.align		4
.L_48:
        /*0124*/ 	.word	index@(elementwise_sub)
        /*0128*/ 	.word	0x00000000


	//----- nvinfo : EIATTR_MIN_STACK_SIZE
	.align		4
.L_49:
        /*012c*/ 	.byte	0x04, 0x12
        /*012e*/ 	.short	(.L_51 - .L_50)
	.align		4
.L_50:
        /*0130*/ 	.word	index@(elementwise_sigmoid)
        /*0134*/ 	.word	0x00000000


	//----- nvinfo : EIATTR_MIN_STACK_SIZE
	.align		4
.L_51:
        /*0138*/ 	.byte	0x04, 0x12
        /*013a*/ 	.short	(.L_53 - .L_52)
	.align		4
.L_52:
        /*013c*/ 	.word	index@(transpose)
        /*0140*/ 	.word	0x00000000


	//----- nvinfo : EIATTR_MIN_STACK_SIZE
	.align		4
.L_53:
        /*0144*/ 	.byte	0x04, 0x12
        /*0146*/ 	.short	(.L_55 - .L_54)
	.align		4
.L_54:
        /*0148*/ 	.word	index@(matmul)
        /*014c*/ 	.word	0x00000000
.L_55:


//--------------------- .nv.compat                --------------------------
	.section	.nv.compat,"",@"SHT_CUDA_COMPAT_INFO"
	.align	4
        /*0000*/ 	.byte	0x02, 0x09, 0x00, 0x00, 0x02, 0x02, 0x01, 0x00, 0x02, 0x05, 0x05, 0x00, 0x03, 0x07, 0x01, 0x01
        /*0010*/ 	.byte	0x02, 0x03, 0x00, 0x00, 0x02, 0x06, 0x01, 0x00, 0x04, 0x0b, 0x08, 0x00, 0x01, 0x00, 0x00, 0x00
        /*0020*/ 	.byte	0x00, 0x00, 0x00, 0x00


//--------------------- .nv.info.sum_reduction    --------------------------
	.section	.nv.info.sum_reduction,"",@"SHT_CUDA_INFO"
	.sectionflags	@""
	.align	4


	//----- nvinfo : EIATTR_CUDA_API_VERSION
	.align		4
        /*0000*/ 	.byte	0x04, 0x37
        /*0002*/ 	.short	(.L_57 - .L_56)
.L_56:
        /*0004*/ 	.word	0x00000082


	//----- nvinfo : EIATTR_KPARAM_INFO
	.align		4
.L_57:
        /*0008*/ 	.byte	0x04, 0x17
        /*000a*/ 	.short	(.L_59 - .L_58)
.L_58:
        /*000c*/ 	.word	0x00000000
        /*0010*/ 	.short	0x0002
        /*0012*/ 	.short	0x0010
        /*0014*/ 	.byte	0x00, 0xf0, 0x11, 0x00


	//----- nvinfo : EIATTR_KPARAM_INFO
	.align		4
.L_59:
        /*0018*/ 	.byte	0x04, 0x17
        /*001a*/ 	.short	(.L_61 - .L_60)
.L_60:
        /*001c*/ 	.word	0x00000000
        /*0020*/ 	.short	0x0001
        /*0022*/ 	.short	0x0008
        /*0024*/ 	.byte	0x00, 0xf5, 0x21, 0x00


	//----- nvinfo : EIATTR_KPARAM_INFO
	.align		4
.L_61:
        /*0028*/ 	.byte	0x04, 0x17
        /*002a*/ 	.short	(.L_63 - .L_62)
.L_62:
        /*002c*/ 	.word	0x00000000
        /*0030*/ 	.short	0x0000
        /*0032*/ 	.short	0x0000
        /*0034*/ 	.byte	0x00, 0xf5, 0x21, 0x00


	//----- nvinfo : EIATTR_SPARSE_MMA_MASK
	.align		4
.L_63:
        /*0038*/ 	.byte	0x03, 0x50
        /*003a*/ 	.short	0x0000


	//----- nvinfo : EIATTR_MAXREG_COUNT
	.align		4
        /*003c*/ 	.byte	0x03, 0x1b
        /*003e*/ 	.short	0x00ff


	//----- nvinfo : EIATTR_NUM_BARRIERS
	.align		4
        /*0040*/ 	.byte	0x02, 0x4c
        /*0042*/ 	.byte	0x01
	.zero		1


	//----- nvinfo : EIATTR_MERCURY_ISA_VERSION
	.align		4
        /*0044*/ 	.byte	0x03, 0x5f
        /*0046*/ 	.short	0x0101


	//----- nvinfo : EIATTR_VRC_CTA_INIT_COUNT
	.align		4
        /*0048*/ 	.byte	0x02, 0x4a
	.zero		1
	.zero		1


	//----- nvinfo : EIATTR_EXIT_INSTR_OFFSETS
	.align		4
        /*004c*/ 	.byte	0x04, 0x1c
        /*004e*/ 	.short	(.L_65 - .L_64)


	//   ....[0]....
.L_64:
        /*0050*/ 	.word	0x000002b0


	//   ....[1]....
        /*0054*/ 	.word	0x00000330


	//----- nvinfo : EIATTR_CRS_STACK_SIZE
	.align		4
.L_65:
        /*0058*/ 	.byte	0x04, 0x1e
        /*005a*/ 	.short	(.L_67 - .L_66)
.L_66:
        /*005c*/ 	.word	0x00000000


	//----- nvinfo : EIATTR_CBANK_PARAM_SIZE
	.align		4
.L_67:
        /*0060*/ 	.byte	0x03, 0x19
        /*0062*/ 	.short	0x0014


	//----- nvinfo : EIATTR_PARAM_CBANK
	.align		4
        /*0064*/ 	.byte	0x04, 0x0a
        /*0066*/ 	.short	(.L_69 - .L_68)
	.align		4
.L_68:
        /*0068*/ 	.word	index@(.nv.constant0.sum_reduction)
        /*006c*/ 	.short	0x0380
        /*006e*/ 	.short	0x0014


	//----- nvinfo : EIATTR_SW_WAR
	.align		4
.L_69:
        /*0070*/ 	.byte	0x04, 0x36
        /*0072*/ 	.short	(.L_71 - .L_70)
.L_70:
        /*0074*/ 	.word	0x00000008
.L_71:


//--------------------- .nv.info.cost_kernel      --------------------------
	.section	.nv.info.cost_kernel,"",@"SHT_CUDA_INFO"
	.sectionflags	@""
	.align	4


	//----- nvinfo : EIATTR_CUDA_API_VERSION
	.align		4
        /*0000*/ 	.byte	0x04, 0x37
        /*0002*/ 	.short	(.L_73 - .L_72)
.L_72:
        /*0004*/ 	.word	0x00000082


	//----- nvinfo : EIATTR_KPARAM_INFO
	.align		4
.L_73:
        /*0008*/ 	.byte	0x04, 0x17
        /*000a*/ 	.short	(.L_75 - .L_74)
.L_74:
        /*000c*/ 	.word	0x00000000
        /*0010*/ 	.short	0x0004
        /*0012*/ 	.short	0x0020
        /*0014*/ 	.byte	0x00, 0xf0, 0x11, 0x00


	//----- nvinfo : EIATTR_KPARAM_INFO
	.align		4
.L_75:
        /*0018*/ 	.byte	0x04, 0x17
        /*001a*/ 	.short	(.L_77 - .L_76)
.L_76:
        /*001c*/ 	.word	0x00000000
        /*0020*/ 	.short	0x0003
        /*0022*/ 	.short	0x0018
        /*0024*/ 	.byte	0x00, 0xf5, 0x21, 0x00


	//----- nvinfo : EIATTR_KPARAM_INFO
	.align		4
.L_77:
        /*0028*/ 	.byte	0x04, 0x17
        /*002a*/ 	.short	(.L_79 - .L_78)
.L_78:
        /*002c*/ 	.word	0x00000000
        /*0030*/ 	.short	0x0002
        /*0032*/ 	.short	0x0010
        /*0034*/ 	.byte	0x00, 0xf5, 0x21, 0x00


	//----- nvinfo : EIATTR_KPARAM_INFO
	.align		4
.L_79:
        /*0038*/ 	.byte	0x04, 0x17
        /*003a*/ 	.short	(.L_81 - .L_80)
.L_80:
        /*003c*/ 	.word	0x00000000
        /*0040*/ 	.short	0x0001
        /*0042*/ 	.short	0x0008
        /*0044*/ 	.byte	0x00, 0xf5, 0x21, 0x00


	//----- nvinfo : EIATTR_KPARAM_INFO
	.align		4
.L_81:
        /*0048*/ 	.byte	0x04, 0x17
        /*004a*/ 	.short	(.L_83 - .L_82)
.L_82:
        /*004c*/ 	.word	0x00000000
        /*0050*/ 	.short	0x0000
        /*0052*/ 	.short	0x0000
        /*0054*/ 	.byte	0x00, 0xf5, 0x21, 0x00


	//----- nvinfo : EIATTR_SPARSE_MMA_MASK
	.align		4
.L_83:
        /*0058*/ 	.byte	0x03, 0x50
        /*005a*/ 	.short	0x0000


	//----- nvinfo : EIATTR_MAXREG_COUNT
	.align		4
        /*005c*/ 	.byte	0x03, 0x1b
        /*005e*/ 	.short	0x00ff


	//----- nvinfo : EIATTR_MERCURY_ISA_VERSION
	.align		4
        /*0060*/ 	.byte	0x03, 0x5f
        /*0062*/ 	.short	0x0101


	//----- nvinfo : EIATTR_VRC_CTA_INIT_COUNT
	.align		4
        /*0064*/ 	.byte	0x02, 0x4a
	.zero		1
	.zero		1


	//----- nvinfo : EIATTR_EXIT_INSTR_OFFSETS
	.align		4
        /*0068*/ 	.byte	0x04, 0x1c
        /*006a*/ 	.short	(.L_85 - .L_84)


	//   ....[0]....
.L_84:
        /*006c*/ 	.word	0x00000070


	//   ....[1]....
        /*0070*/ 	.word	0x00000190


	//----- nvinfo : EIATTR_CBANK_PARAM_SIZE
	.align		4
.L_85:
        /*0074*/ 	.byte	0x03, 0x19
        /*0076*/ 	.short	0x0024


	//----- nvinfo : EIATTR_PARAM_CBANK
	.align		4
        /*0078*/ 	.byte	0x04, 0x0a
        /*007a*/ 	.short	(.L_87 - .L_86)
	.align		4
.L_86:
        /*007c*/ 	.word	index@(.nv.constant0.cost_kernel)
        /*0080*/ 	.short	0x0380
        /*0082*/ 	.short	0x0024


	//----- nvinfo : EIATTR_SW_WAR
	.align		4
.L_87:
        /*0084*/ 	.byte	0x04, 0x36
        /*0086*/ 	.short	(.L_89 - .L_88)
.L_88:
        /*0088*/ 	.word	0x00000008
.L_89:


//--------------------- .nv.info.elementwise_log  --------------------------
	.section	.nv.info.elementwise_log,"",@"SHT_CUDA_INFO"
	.sectionflags	@""
	.align	4


	//----- nvinfo : EIATTR_CUDA_API_VERSION
	.align		4
        /*0000*/ 	.byte	0x04, 0x37
        /*0002*/ 	.short	(.L_91 - .L_90)
.L_90:
        /*0004*/ 	.word	0x00000082


	//----- nvinfo : EIATTR_KPARAM_INFO
	.align		4
.L_91:
        /*0008*/ 	.byte	0x04, 0x17
        /*000a*/ 	.short	(.L_93 - .L_92)
.L_92:
        /*000c*/ 	.word	0x00000000
        /*0010*/ 	.short	0x0001
        /*0012*/ 	.short	0x0008
        /*0014*/ 	.byte	0x00, 0xf0, 0x11, 0x00


	//----- nvinfo : EIATTR_KPARAM_INFO
	.align		4
.L_93:
        /*0018*/ 	.byte	0x04, 0x17
        /*001a*/ 	.short	(.L_95 - .L_94)
.L_94:
        /*001c*/ 	.word	0x00000000
        /*0020*/ 	.short	0x0000
        /*0022*/ 	.short	0x0000
        /*0024*/ 	.byte	0x00, 0xf5, 0x21, 0x00


	//----- nvinfo : EIATTR_SPARSE_MMA_MASK
	.align		4
.L_95:
        /*0028*/ 	.byte	0x03, 0x50
        /*002a*/ 	.short	0x0000


	//----- nvinfo : EIATTR_MAXREG_COUNT
	.align		4
        /*002c*/ 	.byte	0x03, 0x1b
        /*002e*/ 	.short	0x00ff


	//----- nvinfo : EIATTR_MERCURY_ISA_VERSION
	.align		4
        /*0030*/ 	.byte	0x03, 0x5f
        /*0032*/ 	.short	0x0101


	//----- nvinfo : EIATTR_VRC_CTA_INIT_COUNT
	.align		4
        /*0034*/ 	.byte	0x02, 0x4a
	.zero		1
	.zero		1


	//----- nvinfo : EIATTR_EXIT_INSTR_OFFSETS
	.align		4
        /*0038*/ 	.byte	0x04, 0x1c
        /*003a*/ 	.short	(.L_97 - .L_96)


	//   ....[0]....
.L_96:
        /*003c*/ 	.word	0x00000070


	//   ....[1]....
        /*0040*/ 	.word	0x00000280


	//----- nvinfo : EIATTR_CBANK_PARAM_SIZE
	.align		4
.L_97:
        /*0044*/ 	.byte	0x03, 0x19
        /*0046*/ 	.short	0x000c


	//----- nvinfo : EIATTR_PARAM_CBANK
	.align		4
        /*0048*/ 	.byte	0x04, 0x0a
        /*004a*/ 	.short	(.L_99 - .L_98)
	.align		4
.L_98:
        /*004c*/ 	.word	index@(.nv.constant0.elementwise_log)
        /*0050*/ 	.short	0x0380
        /*0052*/ 	.short	0x000c


	//----- nvinfo : EIATTR_SW_WAR
	.align		4
.L_99:
        /*0054*/ 	.byte	0x04, 0x36
        /*0056*/ 	.short	(.L_101 - .L_100)
.L_100:
        /*0058*/ 	.word	0x00000008
.L_101:


//--------------------- .nv.info.dot_product      --------------------------
	.section	.nv.info.dot_product,"",@"SHT_CUDA_INFO"
	.sectionflags	@""
	.align	4


	//----- nvinfo : EIATTR_CUDA_API_VERSION
	.align		4
        /*0000*/ 	.byte	0x04, 0x37
        /*0002*/ 	.short	(.L_103 - .L_102)
.L_102:
        /*0004*/ 	.word	0x00000082


	//----- nvinfo : EIATTR_KPARAM_INFO
	.align		4
.L_103:
        /*0008*/ 	.byte	0x04, 0x17
        /*000a*/ 	.short	(.L_105 - .L_104)
.L_104:
        /*000c*/ 	.word	0x00000000
        /*0010*/ 	.short	0x0003
        /*0012*/ 	.short	0x0018
        /*0014*/ 	.byte	0x00, 0xf0, 0x11, 0x00


	//----- nvinfo : EIATTR_KPARAM_INFO
	.align		4
.L_105:
        /*0018*/ 	.byte	0x04, 0x17
        /*001a*/ 	.short	(.L_107 - .L_106)
.L_106:
        /*001c*/ 	.word	0x00000000
        /*0020*/ 	.short	0x0002
        /*0022*/ 	.short	0x0010
        /*0024*/ 	.byte	0x00, 0xf5, 0x21, 0x00


	//----- nvinfo : EIATTR_KPARAM_INFO
	.align		4
.L_107:
        /*0028*/ 	.byte	0x04, 0x17
        /*002a*/ 	.short	(.L_109 - .L_108)
.L_108:
        /*002c*/ 	.word	0x00000000
        /*0030*/ 	.short	0x0001
        /*0032*/ 	.short	0x0008
        /*0034*/ 	.byte	0x00, 0xf5, 0x21, 0x00


	//----- nvinfo : EIATTR_KPARAM_INFO
	.align		4
.L_109:
        /*0038*/ 	.byte	0x04, 0x17
        /*003a*/ 	.short	(.L_111 - .L_110)
.L_110:
        /*003c*/ 	.word	0x00000000
        /*0040*/ 	.short	0x0000
        /*0042*/ 	.short	0x0000
        /*0044*/ 	.byte	0x00, 0xf5, 0x21, 0x00


	//----- nvinfo : EIATTR_SPARSE_MMA_MASK
	.align		4
.L_111:
        /*0048*/ 	.byte	0x03, 0x50
        /*004a*/ 	.short	0x0000


	//----- nvinfo : EIATTR_MAXREG_COUNT
	.align		4
        /*004c*/ 	.byte	0x03, 0x1b
        /*004e*/ 	.short	0x00ff


	//----- nvinfo : EIATTR_NUM_BARRIERS
	.align		4
        /*0050*/ 	.byte	0x02, 0x4c
        /*0052*/ 	.byte	0x01
	.zero		1


	//----- nvinfo : EIATTR_MERCURY_ISA_VERSION
	.align		4
        /*0054*/ 	.byte	0x03, 0x5f
        /*0056*/ 	.short	0x0101


	//----- nvinfo : EIATTR_VRC_CTA_INIT_COUNT
	.align		4
        /*0058*/ 	.byte	0x02, 0x4a
	.zero		1
	.zero		1


	//----- nvinfo : EIATTR_EXIT_INSTR_OFFSETS
	.align		4
        /*005c*/ 	.byte	0x04, 0x1c
        /*005e*/ 	.short	(.L_113 - .L_112)


	//   ....[0]....
.L_112:
        /*0060*/ 	.word	0x000002e0


	//   ....[1]....
        /*0064*/ 	.word	0x00000360


	//----- nvinfo : EIATTR_CRS_STACK_SIZE
	.align		4
.L_113:
        /*0068*/ 	.byte	0x04, 0x1e
        /*006a*/ 	.short	(.L_115 - .L_114)
.L_114:
        /*006c*/ 	.word	0x00000000


	//----- nvinfo : EIATTR_CBANK_PARAM_SIZE
	.align		4
.L_115:
        /*0070*/ 	.byte	0x03, 0x19
        /*0072*/ 	.short	0x001c


	//----- nvinfo : EIATTR_PARAM_CBANK
	.align		4
        /*0074*/ 	.byte	0x04, 0x0a
        /*0076*/ 	.short	(.L_117 - .L_116)
	.align		4
.L_116:
        /*0078*/ 	.word	index@(.nv.constant0.dot_product)
        /*007c*/ 	.short	0x0380
        /*007e*/ 	.short	0x001c


	//----- nvinfo : EIATTR_SW_WAR
	.align		4
.L_117:
        /*0080*/ 	.byte	0x04, 0x36
        /*0082*/ 	.short	(.L_119 - .L_118)
.L_118:
        /*0084*/ 	.word	0x00000008
.L_119:


//--------------------- .nv.info.axpy             --------------------------
	.section	.nv.info.axpy,"",@"SHT_CUDA_INFO"
	.sectionflags	@""
	.align	4


	//----- nvinfo : EIATTR_CUDA_API_VERSION
	.align		4
        /*0000*/ 	.byte	0x04, 0x37
        /*0002*/ 	.short	(.L_121 - .L_120)
.L_120:
        /*0004*/ 	.word	0x00000082


	//----- nvinfo : EIATTR_KPARAM_INFO
	.align		4
.L_121:
        /*0008*/ 	.byte	0x04, 0x17
        /*000a*/ 	.short	(.L_123 - .L_122)
.L_122:
        /*000c*/ 	.word	0x00000000
        /*0010*/ 	.short	0x0003
        /*0012*/ 	.short	0x0018
        /*0014*/ 	.byte	0x00, 0xf0, 0x11, 0x00


	//----- nvinfo : EIATTR_KPARAM_INFO
	.align		4
.L_123:
        /*0018*/ 	.byte	0x04, 0x17
        /*001a*/ 	.short	(.L_125 - .L_124)
.L_124:
        /*001c*/ 	.word	0x00000000
        /*0020*/ 	.short	0x0002
        /*0022*/ 	.short	0x0010
        /*0024*/ 	.byte	0x00, 0xf5, 0x21, 0x00


	//----- nvinfo : EIATTR_KPARAM_INFO
	.align		4
.L_125:
        /*0028*/ 	.byte	0x04, 0x17
        /*002a*/ 	.short	(.L_127 - .L_126)
.L_126:
        /*002c*/ 	.word	0x00000000
        /*0030*/ 	.short	0x0001
        /*0032*/ 	.short	0x0008
        /*0034*/ 	.byte	0x00, 0xf5, 0x21, 0x00


	//----- nvinfo : EIATTR_KPARAM_INFO
	.align		4
.L_127:
        /*0038*/ 	.byte	0x04, 0x17
        /*003a*/ 	.short	(.L_129 - .L_128)
.L_128:
        /*003c*/ 	.word	0x00000000
        /*0040*/ 	.short	0x0000
        /*0042*/ 	.short	0x0000
        /*0044*/ 	.byte	0x00, 0xf0, 0x11, 0x00


	//----- nvinfo : EIATTR_SPARSE_MMA_MASK
	.align		4
.L_129:
        /*0048*/ 	.byte	0x03, 0x50
        /*004a*/ 	.short	0x0000


	//----- nvinfo : EIATTR_MAXREG_COUNT
	.align		4
        /*004c*/ 	.byte	0x03, 0x1b
        /*004e*/ 	.short	0x00ff


	//----- nvinfo : EIATTR_MERCURY_ISA_VERSION
	.align		4
        /*0050*/ 	.byte	0x03, 0x5f
        /*0052*/ 	.short	0x0101


	//----- nvinfo : EIATTR_VRC_CTA_INIT_COUNT
	.align		4
        /*0054*/ 	.byte	0x02, 0x4a
	.zero		1
	.zero		1


	//----- nvinfo : EIATTR_EXIT_INSTR_OFFSETS
	.align		4
        /*0058*/ 	.byte	0x04, 0x1c
        /*005a*/ 	.short	(.L_131 - .L_130)


	//   ....[0]....
.L_130:
        /*005c*/ 	.word	0x00000070


	//   ....[1]....
        /*0060*/ 	.word	0x00000120


	//----- nvinfo : EIATTR_CBANK_PARAM_SIZE
	.align		4
.L_131:
        /*0064*/ 	.byte	0x03, 0x19
        /*0066*/ 	.short	0x001c


	//----- nvinfo : EIATTR_PARAM_CBANK
	.align		4
        /*0068*/ 	.byte	0x04, 0x0a
        /*006a*/ 	.short	(.L_133 - .L_132)
	.align		4
.L_132:
        /*006c*/ 	.word	index@(.nv.constant0.axpy)
        /*0070*/ 	.short	0x0380
        /*0072*/ 	.short	0x001c


	//----- nvinfo : EIATTR_SW_WAR
	.align		4
.L_133:
        /*0074*/ 	.byte	0x04, 0x36
        /*0076*/ 	.short	(.L_135 - .L_134)
.L_134:
        /*0078*/ 	.word	0x00000008
.L_135:


//--------------------- .nv.info.elementwise_sub  --------------------------
	.section	.nv.info.elementwise_sub,"",@"SHT_CUDA_INFO"
	.sectionflags	@""
	.align	4


	//----- nvinfo : EIATTR_CUDA_API_VERSION
	.align		4
        /*0000*/ 	.byte	0x04, 0x37
        /*0002*/ 	.short	(.L_137 - .L_136)
.L_136:
        /*0004*/ 	.word	0x00000082


	//----- nvinfo : EIATTR_KPARAM_INFO
	.align		4
.L_137:
        /*0008*/ 	.byte	0x04, 0x17
        /*000a*/ 	.short	(.L_139 - .L_138)
.L_138:
        /*000c*/ 	.word	0x00000000
        /*0010*/ 	.short	0x0003
        /*0012*/ 	.short	0x0018
        /*0014*/ 	.byte	0x00, 0xf0, 0x11, 0x00


	//----- nvinfo : EIATTR_KPARAM_INFO
	.align		4
.L_139:
        /*0018*/ 	.byte	0x04, 0x17
        /*001a*/ 	.short	(.L_141 - .L_140)
.L_140:
        /*001c*/ 	.word	0x00000000
        /*0020*/ 	.short	0x0002
        /*0022*/ 	.short	0x0010
        /*0024*/ 	.byte	0x00, 0xf5, 0x21, 0x00


	//----- nvinfo : EIATTR_KPARAM_INFO
	.align		4
.L_141:
        /*0028*/ 	.byte	0x04, 0x17
        /*002a*/ 	.short	(.L_143 - .L_142)
.L_142:
        /*002c*/ 	.word	0x00000000
        /*0030*/ 	.short	0x0001
        /*0032*/ 	.short	0x0008
        /*0034*/ 	.byte	0x00, 0xf5, 0x21, 0x00


	//----- nvinfo : EIATTR_KPARAM_INFO
	.align		4
.L_143:
        /*0038*/ 	.byte	0x04, 0x17
        /*003a*/ 	.short	(.L_145 - .L_144)
.L_144:
        /*003c*/ 	.word	0x00000000
        /*0040*/ 	.short	0x0000
        /*0042*/ 	.short	0x0000
        /*0044*/ 	.byte	0x00, 0xf5, 0x21, 0x00


	//----- nvinfo : EIATTR_SPARSE_MMA_MASK
	.align		4
.L_145:
        /*0048*/ 	.byte	0x03, 0x50
        /*004a*/ 	.short	0x0000


	//----- nvinfo : EIATTR_MAXREG_COUNT
	.align		4
        /*004c*/ 	.byte	0x03, 0x1b
        /*004e*/ 	.short	0x00ff


	//----- nvinfo : EIATTR_MERCURY_ISA_VERSION
	.align		4
        /*0050*/ 	.byte	0x03, 0x5f
        /*0052*/ 	.short	0x0101


	//----- nvinfo : EIATTR_VRC_CTA_INIT_COUNT
	.align		4
        /*0054*/ 	.byte	0x02, 0x4a
	.zero		1
	.zero		1


	//----- nvinfo : EIATTR_EXIT_INSTR_OFFSETS
	.align		4
        /*0058*/ 	.byte	0x04, 0x1c
        /*005a*/ 	.short	(.L_147 - .L_146)


	//   ....[0]....
.L_146:
        /*005c*/ 	.word	0x00000070


	//   ....[1]....
        /*0060*/ 	.word	0x00000130


	//----- nvinfo : EIATTR_CBANK_PARAM_SIZE
	.align		4
.L_147:
        /*0064*/ 	.byte	0x03, 0x19
        /*0066*/ 	.short	0x001c


	//----- nvinfo : EIATTR_PARAM_CBANK
	.align		4
        /*0068*/ 	.byte	0x04, 0x0a
        /*006a*/ 	.short	(.L_149 - .L_148)
	.align		4
.L_148:
        /*006c*/ 	.word	index@(.nv.constant0.elementwise_sub)
        /*0070*/ 	.short	0x0380
        /*0072*/ 	.short	0x001c


	//----- nvinfo : EIATTR_SW_WAR
	.align		4
.L_149:
        /*0074*/ 	.byte	0x04, 0x36
        /*0076*/ 	.short	(.L_151 - .L_150)
.L_150:
        /*0078*/ 	.word	0x00000008
.L_151:


//--------------------- .nv.info.elementwise_sigmoid --------------------------
	.section	.nv.info.elementwise_sigmoid,"",@"SHT_CUDA_INFO"
	.sectionflags	@""
	.align	4


	//----- nvinfo : EIATTR_CUDA_API_VERSION
	.align		4
        /*0000*/ 	.byte	0x04, 0x37
        /*0002*/ 	.short	(.L_153 - .L_152)
.L_152:
        /*0004*/ 	.word	0x00000082


	//----- nvinfo : EIATTR_KPARAM_INFO
	.align		4
.L_153:
        /*0008*/ 	.byte	0x04, 0x17
        /*000a*/ 	.short	(.L_155 - .L_154)
.L_154:
        /*000c*/ 	.word	0x00000000
        /*0010*/ 	.short	0x0001
        /*0012*/ 	.short	0x0008
        /*0014*/ 	.byte	0x00, 0xf0, 0x11, 0x00


	//----- nvinfo : EIATTR_KPARAM_INFO
	.align		4
.L_155:
        /*0018*/ 	.byte	0x04, 0x17
        /*001a*/ 	.short	(.L_157 - .L_156)
.L_156:
        /*001c*/ 	.word	0x00000000
        /*0020*/ 	.short	0x0000
        /*0022*/ 	.short	0x0000
        /*0024*/ 	.byte	0x00, 0xf5, 0x21, 0x00


	//----- nvinfo : EIATTR_SPARSE_MMA_MASK
	.align		4
.L_157:
        /*0028*/ 	.byte	0x03, 0x50
        /*002a*/ 	.short	0x0000


	//----- nvinfo : EIATTR_MAXREG_COUNT
	.align		4
        /*002c*/ 	.byte	0x03, 0x1b
        /*002e*/ 	.short	0x00ff


	//----- nvinfo : EIATTR_MERCURY_ISA_VERSION
	.align		4
        /*0030*/ 	.byte	0x03, 0x5f
        /*0032*/ 	.short	0x0101


	//----- nvinfo : EIATTR_VRC_CTA_INIT_COUNT
	.align		4
        /*0034*/ 	.byte	0x02, 0x4a
	.zero		1
	.zero		1


	//----- nvinfo : EIATTR_EXIT_INSTR_OFFSETS
	.align		4
        /*0038*/ 	.byte	0x04, 0x1c
        /*003a*/ 	.short	(.L_159 - .L_158)


	//   ....[0]....
.L_158:
        /*003c*/ 	.word	0x00000070


	//   ....[1]....
        /*0040*/ 	.word	0x00000240


	//----- nvinfo : EIATTR_CRS_STACK_SIZE
	.align		4
.L_159:
        /*0044*/ 	.byte	0x04, 0x1e
        /*0046*/ 	.short	(.L_161 - .L_160)
.L_160:
        /*0048*/ 	.word	0x00000000


	//----- nvinfo : EIATTR_CBANK_PARAM_SIZE
	.align		4
.L_161:
        /*004c*/ 	.byte	0x03, 0x19
        /*004e*/ 	.short	0x000c


	//----- nvinfo : EIATTR_PARAM_CBANK
	.align		4
        /*0050*/ 	.byte	0x04, 0x0a
        /*0052*/ 	.short	(.L_163 - .L_162)
	.align		4
.L_162:
        /*0054*/ 	.word	index@(.nv.constant0.elementwise_sigmoid)
        /*0058*/ 	.short	0x0380
        /*005a*/ 	.short	0x000c


	//----- nvinfo : EIATTR_SW_WAR
	.align		4
.L_163:
        /*005c*/ 	.byte	0x04, 0x36
        /*005e*/ 	.short	(.L_165 - .L_164)
.L_164:
        /*0060*/ 	.word	0x00000008
.L_165:


//--------------------- .nv.info.transpose        --------------------------
	.section	.nv.info.transpose,"",@"SHT_CUDA_INFO"
	.sectionflags	@""
	.align	4


	//----- nvinfo : EIATTR_CUDA_API_VERSION
	.align		4
        /*0000*/ 	.byte	0x04, 0x37
        /*0002*/ 	.short	(.L_167 - .L_166)
.L_166:
        /*0004*/ 	.word	0x00000082


	//----- nvinfo : EIATTR_KPARAM_INFO
	.align		4
.L_167:
        /*0008*/ 	.byte	0x04, 0x17
        /*000a*/ 	.short	(.L_169 - .L_168)
.L_168:
        /*000c*/ 	.word	0x00000000
        /*0010*/ 	.short	0x0003
        /*0012*/ 	.short	0x0014
        /*0014*/ 	.byte	0x00, 0xf0, 0x11, 0x00


	//----- nvinfo : EIATTR_KPARAM_INFO
	.align		4
.L_169:
        /*0018*/ 	.byte	0x04, 0x17
        /*001a*/ 	.short	(.L_171 - .L_170)
.L_170:
        /*001c*/ 	.word	0x00000000
        /*0020*/ 	.short	0x0002
        /*0022*/ 	.short	0x0010
        /*0024*/ 	.byte	0x00, 0xf0, 0x11, 0x00


	//----- nvinfo : EIATTR_KPARAM_INFO
	.align		4
.L_171:
        /*0028*/ 	.byte	0x04, 0x17
        /*002a*/ 	.short	(.L_173 - .L_172)
.L_172:
        /*002c*/ 	.word	0x00000000
        /*0030*/ 	.short	0x0001
        /*0032*/ 	.short	0x0008
        /*0034*/ 	.byte	0x00, 0xf5, 0x21, 0x00


	//----- nvinfo : EIATTR_KPARAM_INFO
	.align		4
.L_173:
        /*0038*/ 	.byte	0x04, 0x17
        /*003a*/ 	.short	(.L_175 - .L_174)
.L_174:
        /*003c*/ 	.word	0x00000000
        /*0040*/ 	.short	0x0000
        /*0042*/ 	.short	0x0000
        /*0044*/ 	.byte	0x00, 0xf5, 0x21, 0x00


	//----- nvinfo : EIATTR_SPARSE_MMA_MASK
	.align		4
.L_175:
        /*0048*/ 	.byte	0x03, 0x50
        /*004a*/ 	.short	0x0000


	//----- nvinfo : EIATTR_MAXREG_COUNT
	.align		4
        /*004c*/ 	.byte	0x03, 0x1b
        /*004e*/ 	.short	0x00ff


	//----- nvinfo : EIATTR_MERCURY_ISA_VERSION
	.align		4
        /*0050*/ 	.byte	0x03, 0x5f
        /*0052*/ 	.short	0x0101


	//----- nvinfo : EIATTR_VRC_CTA_INIT_COUNT
	.align		4
        /*0054*/ 	.byte	0x02, 0x4a
	.zero		1
	.zero		1


	//----- nvinfo : EIATTR_EXIT_INSTR_OFFSETS
	.align		4
        /*0058*/ 	.byte	0x04, 0x1c
        /*005a*/ 	.short	(.L_177 - .L_176)


	//   ....[0]....
.L_176:
        /*005c*/ 	.word	0x000000c0


	//   ....[1]....
        /*0060*/ 	.word	0x00000160


	//----- nvinfo : EIATTR_CBANK_PARAM_SIZE
	.align		4
.L_177:
        /*0064*/ 	.byte	0x03, 0x19
        /*0066*/ 	.short	0x0018


	//----- nvinfo : EIATTR_PARAM_CBANK
	.align		4
        /*0068*/ 	.byte	0x04, 0x0a
        /*006a*/ 	.short	(.L_179 - .L_178)
	.align		4
.L_178:
        /*006c*/ 	.word	index@(.nv.constant0.transpose)
        /*0070*/ 	.short	0x0380
        /*0072*/ 	.short	0x0018


	//----- nvinfo : EIATTR_SW_WAR
	.align		4
.L_179:
        /*0074*/ 	.byte	0x04, 0x36
        /*0076*/ 	.short	(.L_181 - .L_180)
.L_180:
        /*0078*/ 	.word	0x00000008
.L_181:


//--------------------- .nv.info.matmul           --------------------------
	.section	.nv.info.matmul,"",@"SHT_CUDA_INFO"
	.sectionflags	@""
	.align	4


	//----- nvinfo : EIATTR_CUDA_API_VERSION
	.align		4
        /*0000*/ 	.byte	0x04, 0x37
        /*0002*/ 	.short	(.L_183 - .L_182)
.L_182:
        /*0004*/ 	.word	0x00000082


	//----- nvinfo : EIATTR_KPARAM_INFO
	.align		4
.L_183:
        /*0008*/ 	.byte	0x04, 0x17
        /*000a*/ 	.short	(.L_185 - .L_184)
.L_184:
        /*000c*/ 	.word	0x00000000
        /*0010*/ 	.short	0x0005
        /*0012*/ 	.short	0x0020
        /*0014*/ 	.byte	0x00, 0xf0, 0x11, 0x00


	//----- nvinfo : EIATTR_KPARAM_INFO
	.align		4
.L_185:
        /*0018*/ 	.byte	0x04, 0x17
        /*001a*/ 	.short	(.L_187 - .L_186)
.L_186:
        /*001c*/ 	.word	0x00000000
        /*0020*/ 	.short	0x0004
        /*0022*/ 	.short	0x001c
        /*0024*/ 	.byte	0x00, 0xf0, 0x11, 0x00


	//----- nvinfo : EIATTR_KPARAM_INFO
	.align		4
.L_187:
        /*0028*/ 	.byte	0x04, 0x17
        /*002a*/ 	.short	(.L_189 - .L_188)
.L_188:
        /*002c*/ 	.word	0x00000000
        /*0030*/ 	.short	0x0003
        /*0032*/ 	.short	0x0018
        /*0034*/ 	.byte	0x00, 0xf0, 0x11, 0x00


	//----- nvinfo : EIATTR_KPARAM_INFO
	.align		4
.L_189:
        /*0038*/ 	.byte	0x04, 0x17
        /*003a*/ 	.short	(.L_191 - .L_190)
.L_190:
        /*003c*/ 	.word	0x00000000
        /*0040*/ 	.short	0x0002
        /*0042*/ 	.short	0x0010
        /*0044*/ 	.byte	0x00, 0xf5, 0x21, 0x00


	//----- nvinfo : EIATTR_KPARAM_INFO
	.align		4
.L_191:
        /*0048*/ 	.byte	0x04, 0x17
        /*004a*/ 	.short	(.L_193 - .L_192)
.L_192:
        /*004c*/ 	.word	0x00000000
        /*0050*/ 	.short	0x0001
        /*0052*/ 	.short	0x0008
        /*0054*/ 	.byte	0x00, 0xf5, 0x21, 0x00


	//----- nvinfo : EIATTR_KPARAM_INFO
	.align		4
.L_193:
        /*0058*/ 	.byte	0x04, 0x17
        /*005a*/ 	.short	(.L_195 - .L_194)
.L_194:
        /*005c*/ 	.word	0x00000000
        /*0060*/ 	.short	0x0000
        /*0062*/ 	.short	0x0000
        /*0064*/ 	.byte	0x00, 0xf5, 0x21, 0x00


	//----- nvinfo : EIATTR_SPARSE_MMA_MASK
	.align		4
.L_195:
        /*0068*/ 	.byte	0x03, 0x50
        /*006a*/ 	.short	0x0000


	//----- nvinfo : EIATTR_MAXREG_COUNT
	.align		4
        /*006c*/ 	.byte	0x03, 0x1b
        /*006e*/ 	.short	0x00ff


	//----- nvinfo : EIATTR_MERCURY_ISA_VERSION
	.align		4
        /*0070*/ 	.byte	0x03, 0x5f
        /*0072*/ 	.short	0x0101


	//----- nvinfo : EIATTR_VRC_CTA_INIT_COUNT
	.align		4
        /*0074*/ 	.byte	0x02, 0x4a
	.zero		1
	.zero		1


	//----- nvinfo : EIATTR_EXIT_INSTR_OFFSETS
	.align		4
        /*0078*/ 	.byte	0x04, 0x1c
        /*007a*/ 	.short	(.L_197 - .L_196)


	//   ....[0]....
.L_196:
        /*007c*/ 	.word	0x000000d0


	//   ....[1]....
        /*0080*/ 	.word	0x000008f0


	//----- nvinfo : EIATTR_CBANK_PARAM_SIZE
	.align		4
.L_197:
        /*0084*/ 	.byte	0x03, 0x19
        /*0086*/ 	.short	0x0024


	//----- nvinfo : EIATTR_PARAM_CBANK
	.align		4
        /*0088*/ 	.byte	0x04, 0x0a
        /*008a*/ 	.short	(.L_199 - .L_198)
	.align		4
.L_198:
        /*008c*/ 	.word	index@(.nv.constant0.matmul)
        /*0090*/ 	.short	0x0380
        /*0092*/ 	.short	0x0024


	//----- nvinfo : EIATTR_SW_WAR
	.align		4
.L_199:
        /*0094*/ 	.byte	0x04, 0x36
        /*0096*/ 	.short	(.L_201 - .L_200)
.L_200:
        /*0098*/ 	.word	0x00000008
.L_201:


//--------------------- .nv.callgraph             --------------------------
	.section	.nv.callgraph,"",@"SHT_CUDA_CALLGRAPH"
	.align	4
	.sectionentsize	8
	.align		4
        /*0000*/ 	.word	0x00000000
	.align		4
        /*0004*/ 	.word	0xffffffff
	.align		4
        /*0008*/ 	.word	0x00000000
	.align		4
        /*000c*/ 	.word	0xfffffffe
	.align		4
        /*0010*/ 	.word	0x00000000
	.align		4
        /*0014*/ 	.word	0xfffffffd
	.align		4
        /*0018*/ 	.word	0x00000000
	.align		4
        /*001c*/ 	.word	0xfffffffc


//--------------------- .text.sum_reduction       --------------------------
	.section	.text.sum_reduction,"ax",@progbits
	.align	128
        .global         sum_reduction
        .type           sum_reduction,@function
        .size           sum_reduction,(.L_x_31 - sum_reduction)
        .other          sum_reduction,@"STO_CUDA_ENTRY STV_DEFAULT"
sum_reduction:
.text.sum_reduction:
[----:B------:R-:W-:Y:S01]  /*0000*/  LDC R1, c[0x0][0x37c] ;  /* 0x0000df00ff017b82 */ /* 0x000fe20000000800 */
[----:B------:R-:W0:Y:S01]  /*0010*/  S2R R8, SR_TID.X ;  /* 0x0000000000087919 */ /* 0x000e220000002100 */
[----:B------:R-:W1:Y:S01]  /*0020*/  LDCU UR4, c[0x0][0x360] ;  /* 0x00006c00ff0477ac */ /* 0x000e620008000800 */
[----:B------:R-:W-:Y:S01]  /*0030*/  BSSY.RECONVERGENT B0, `(.L_x_0) ;  /* 0x0000013000007945 */ /* 0x000fe20003800200 */
[----:B------:R-:W-:Y:S01]  /*0040*/  IMAD.MOV.U32 R7, RZ, RZ, RZ ;  /* 0x000000ffff077224 */ /* 0x000fe200078e00ff */
[----:B------:R-:W0:Y:S01]  /*0050*/  S2R R9, SR_CTAID.X ;  /* 0x0000000000097919 */ /* 0x000e220000002500 */
[----:B------:R-:W2:Y:S01]  /*0060*/  LDCU UR5, c[0x0][0x390] ;  /* 0x00007200ff0577ac */ /* 0x000ea20008000800 */
[----:B------:R-:W3:Y:S01]  /*0070*/  LDCU.64 UR6, c[0x0][0x358] ;  /* 0x00006b00ff0677ac */ /* 0x000ee20008000a00 */
[----:B-1----:R-:W-:Y:S02]  /*0080*/  IMAD.U32 R6, RZ, RZ, UR4 ;  /* 0x00000004ff067e24 */ /* 0x002fe4000f8e00ff */
[----:B0-----:R-:W-:-:S05]  /*0090*/  IMAD R0, R9, UR4, R8 ;  /* 0x0000000409007c24 */ /* 0x001fca000f8e0208 */
[----:B--2---:R-:W-:-:S13]  /*00a0*/  ISETP.GE.AND P0, PT, R0, UR5, PT ;  /* 0x0000000500007c0c */ /* 0x004fda000bf06270 */
[----:B---3--:R-:W-:Y:S05]  /*00b0*/  @P0 BRA `(.L_x_1) ;  /* 0x0000000000280947 */ /* 0x008fea0003800000 */
[----:B------:R-:W0:Y:S01]  /*00c0*/  LDC.64 R4, c[0x0][0x380] ;  /* 0x0000e000ff047b82 */ /* 0x000e220000000a00 */
[----:B------:R-:W1:Y:S01]  /*00d0*/  LDCU UR4, c[0x0][0x370] ;  /* 0x00006e00ff0477ac */ /* 0x000e620008000800 */
[----:B------:R-:W-:Y:S02]  /*00e0*/  HFMA2 R7, -RZ, RZ, 0, 0 ;  /* 0x00000000ff077431 */ /* 0x000fe400000001ff */
[----:B-1----:R-:W-:-:S07]  /*00f0*/  IMAD R11, R6, UR4, RZ ;  /* 0x00000004060b7c24 */ /* 0x002fce000f8e02ff */
.L_x_2:
[----:B0-----:R-:W-:-:S06]  /*0100*/  IMAD.WIDE R2, R0, 0x4, R4 ;  /* 0x0000000400027825 */ /* 0x001fcc00078e0204 */
[----:B------:R-:W2:Y:S01]  /*0110*/  LDG.E R2, desc[UR6][R2.64] ;  /* 0x0000000602027981 */ /* 0x000ea2000c1e1900 */
[----:B------:R-:W-:-:S05]  /*0120*/  IMAD.IADD R0, R11, 0x1, R0 ;  /* 0x000000010b007824 */ /* 0x000fca00078e0200 */
[----:B------:R-:W-:Y:S01]  /*0130*/  ISETP.GE.AND P0, PT, R0, UR5, PT ;  /* 0x0000000500007c0c */ /* 0x000fe2000bf06270 */
[----:B--2---:R-:W-:-:S12]  /*0140*/  FADD R7, R2, R7 ;  /* 0x0000000702077221 */ /* 0x004fd80000000000 */
[----:B------:R-:W-:Y:S05]  /*0150*/  @!P0 BRA `(.L_x_2) ;  /* 0xfffffffc00e88947 */ /* 0x000fea000383ffff */
.L_x_1:
[----:B------:R-:W-:Y:S05]  /*0160*/  BSYNC.RECONVERGENT B0 ;  /* 0x0000000000007941 */ /* 0x000fea0003800200 */
.L_x_0:
[----:B------:R-:W0:Y:S01]  /*0170*/  S2UR UR5, SR_CgaCtaId ;  /* 0x00000000000579c3 */ /* 0x000e220000008800 */
[----:B------:R-:W-:Y:S01]  /*0180*/  UMOV UR4, 0x400 ;  /* 0x0000040000047882 */ /* 0x000fe20000000000 */
[----:B------:R-:W-:Y:S02]  /*0190*/  ISETP.GE.U32.AND P1, PT, R6, 0x2, PT ;  /* 0x000000020600780c */ /* 0x000fe40003f26070 */
[----:B------:R-:W-:Y:S01]  /*01a0*/  ISETP.NE.AND P0, PT, R8, RZ, PT ;  /* 0x000000ff0800720c */ /* 0x000fe20003f05270 */
[----:B0-----:R-:W-:-:S06]  /*01b0*/  ULEA UR4, UR5, UR4, 0x18 ;  /* 0x0000000405047291 */ /* 0x001fcc000f8ec0ff */
[----:B------:R-:W-:-:S05]  /*01c0*/  LEA R0, R8, UR4, 0x2 ;  /* 0x0000000408007c11 */ /* 0x000fca000f8e10ff */
[----:B------:R0:W-:Y:S01]  /*01d0*/  STS [R0], R7 ;  /* 0x0000000700007388 */ /* 0x0001e20000000800 */
[----:B------:R-:W-:Y:S06]  /*01e0*/  BAR.SYNC.DEFER_BLOCKING 0x0 ;  /* 0x0000000000007b1d */ /* 0x000fec0000010000 */
[----:B------:R-:W-:Y:S05]  /*01f0*/  @!P1 BRA `(.L_x_3) ;  /* 0x00000000002c9947 */ /* 0x000fea0003800000 */
.L_x_4:
[----:B------:R-:W-:-:S04]  /*0200*/  SHF.R.U32.HI R5, RZ, 0x1, R6 ;  /* 0x00000001ff057819 */ /* 0x000fc80000011606 */
[----:B------:R-:W-:-:S13]  /*0210*/  ISETP.GE.U32.AND P1, PT, R8, R5, PT ;  /* 0x000000050800720c */ /* 0x000fda0003f26070 */
[----:B------:R-:W-:Y:S01]  /*0220*/  @!P1 LEA R2, R5, R0, 0x2 ;  /* 0x0000000005029211 */ /* 0x000fe200078e10ff */
[----:B------:R-:W-:Y:S05]  /*0230*/  @!P1 LDS R3, [R0] ;  /* 0x0000000000039984 */ /* 0x000fea0000000800 */
[----:B------:R-:W1:Y:S02]  /*0240*/  @!P1 LDS R2, [R2] ;  /* 0x0000000002029984 */ /* 0x000e640000000800 */
[----:B-1----:R-:W-:-:S05]  /*0250*/  @!P1 FADD R3, R2, R3 ;  /* 0x0000000302039221 */ /* 0x002fca0000000000 */
[----:B------:R1:W-:Y:S01]  /*0260*/  @!P1 STS [R0], R3 ;  /* 0x0000000300009388 */ /* 0x0003e20000000800 */
[----:B------:R-:W-:Y:S01]  /*0270*/  BAR.SYNC.DEFER_BLOCKING 0x0 ;  /* 0x0000000000007b1d */ /* 0x000fe20000010000 */
[----:B------:R-:W-:Y:S01]  /*0280*/  ISETP.GT.U32.AND P1, PT, R6, 0x3, PT ;  /* 0x000000030600780c */ /* 0x000fe20003f24070 */
[----:B------:R-:W-:-:S12]  /*0290*/  IMAD.MOV.U32 R6, RZ, RZ, R5 ;  /* 0x000000ffff067224 */ /* 0x000fd800078e0005 */
[----:B-1----:R-:W-:Y:S05]  /*02a0*/  @P1 BRA `(.L_x_4) ;  /* 0xfffffffc00d41947 */ /* 0x002fea000383ffff */
.L_x_3:
[----:B------:R-:W-:Y:S05]  /*02b0*/  @P0 EXIT ;  /* 0x000000000000094d */ /* 0x000fea0003800000 */
[----:B------:R-:W1:Y:S01]  /*02c0*/  S2UR UR5, SR_CgaCtaId ;  /* 0x00000000000579c3 */ /* 0x000e620000008800 */
[----:B------:R-:W-:-:S07]  /*02d0*/  UMOV UR4, 0x400 ;  /* 0x0000040000047882 */ /* 0x000fce0000000000 */
[----:B------:R-:W2:Y:S01]  /*02e0*/  LDC.64 R2, c[0x0][0x388] ;  /* 0x0000e200ff027b82 */ /* 0x000ea20000000a00 */
[----:B-1----:R-:W-:Y:S01]  /*02f0*/  ULEA UR4, UR5, UR4, 0x18 ;  /* 0x0000000405047291 */ /* 0x002fe2000f8ec0ff */
[----:B--2---:R-:W-:-:S08]  /*0300*/  IMAD.WIDE.U32 R2, R9, 0x4, R2 ;  /* 0x0000000409027825 */ /* 0x004fd000078e0002 */
[----:B------:R-:W1:Y:S04]  /*0310*/  LDS R5, [UR4] ;  /* 0x00000004ff057984 */ /* 0x000e680008000800 */
[----:B-1----:R-:W-:Y:S01]  /*0320*/  STG.E desc[UR6][R2.64], R5 ;  /* 0x0000000502007986 */ /* 0x002fe2000c101906 */
[----:B------:R-:W-:Y:S05]  /*0330*/  EXIT ;  /* 0x000000000000794d */ /* 0x000fea0003800000 */
.L_x_5:
[----:B------:R-:W-:-:S00]  /*0340*/  BRA `(.L_x_5) ;  /* 0xfffffffc00fc7947 */ /* 0x000fc0000383ffff */
[----:B------:R-:W-:-:S00]  /*0350*/  NOP ;  /* 0x0000000000007918 */ /* 0x000fc00000000000 */
        /* <DEDUP_REMOVED lines=10> */
.L_x_31:


//--------------------- .text.cost_kernel         --------------------------
	.section	.text.cost_kernel,"ax",@progbits
	.align	128
        .global         cost_kernel
        .type           cost_kernel,@function
        .size           cost_kernel,(.L_x_32 - cost_kernel)
        .other          cost_kernel,@"STO_CUDA_ENTRY STV_DEFAULT"
cost_kernel:
.text.cost_kernel:
[----:B------:R-:W-:Y:S01]  /*0000*/  LDC R1, c[0x0][0x37c] ;  /* 0x0000df00ff017b82 */ /* 0x000fe20000000800 */
[----:B------:R-:W0:Y:S07]  /*0010*/  S2R R0, SR_TID.X ;  /* 0x0000000000007919 */ /* 0x000e2e0000002100 */
[----:B------:R-:W0:Y:S01]  /*0020*/  S2UR UR4, SR_CTAID.X ;  /* 0x00000000000479c3 */ /* 0x000e220000002500 */
[----:B------:R-:W1:Y:S07]  /*0030*/  LDCU UR5, c[0x0][0x3a0] ;  /* 0x00007400ff0577ac */ /* 0x000e6e0008000800 */
[----:B------:R-:W0:Y:S02]  /*0040*/  LDC R11, c[0x0][0x360] ;  /* 0x0000d800ff0b7b82 */ /* 0x000e240000000800 */
[----:B0-----:R-:W-:-:S05]  /*0050*/  IMAD R11, R11, UR4, R0 ;  /* 0x000000040b0b7c24 */ /* 0x001fca000f8e0200 */
[----:B-1----:R-:W-:-:S13]  /*0060*/  ISETP.GE.AND P0, PT, R11, UR5, PT ;  /* 0x000000050b007c0c */ /* 0x002fda000bf06270 */
[----:B------:R-:W-:Y:S05]  /*0070*/  @P0 EXIT ;  /* 0x000000000000094d */ /* 0x000fea0003800000 */
[----:B------:R-:W0:Y:S01]  /*0080*/  LDC.64 R2, c[0x0][0x380] ;  /* 0x0000e000ff027b82 */ /* 0x000e220000000a00 */
[----:B------:R-:W1:Y:S07]  /*0090*/  LDCU.64 UR4, c[0x0][0x358] ;  /* 0x00006b00ff0477ac */ /* 0x000e6e0008000a00 */
[----:B------:R-:W2:Y:S08]  /*00a0*/  LDC.64 R6, c[0x0][0x390] ;  /* 0x0000e400ff067b82 */ /* 0x000eb00000000a00 */
[----:B------:R-:W3:Y:S01]  /*00b0*/  LDC.64 R4, c[0x0][0x388] ;  /* 0x0000e200ff047b82 */ /* 0x000ee20000000a00 */
[----:B0-----:R-:W-:-:S07]  /*00c0*/  IMAD.WIDE R2, R11, 0x4, R2 ;  /* 0x000000040b027825 */ /* 0x001fce00078e0202 */
[----:B------:R-:W0:Y:S01]  /*00d0*/  LDC.64 R8, c[0x0][0x398] ;  /* 0x0000e600ff087b82 */ /* 0x000e220000000a00 */
[----:B-1----:R-:W4:Y:S01]  /*00e0*/  LDG.E R2, desc[UR4][R2.64] ;  /* 0x0000000402027981 */ /* 0x002f22000c1e1900 */
[----:B--2---:R-:W-:-:S06]  /*00f0*/  IMAD.WIDE R6, R11, 0x4, R6 ;  /* 0x000000040b067825 */ /* 0x004fcc00078e0206 */
[----:B------:R-:W2:Y:S01]  /*0100*/  LDG.E R7, desc[UR4][R6.64] ;  /* 0x0000000406077981 */ /* 0x000ea2000c1e1900 */
[----:B---3--:R-:W-:-:S06]  /*0110*/  IMAD.WIDE R4, R11, 0x4, R4 ;  /* 0x000000040b047825 */ /* 0x008fcc00078e0204 */
[----:B------:R-:W3:Y:S01]  /*0120*/  LDG.E R5, desc[UR4][R4.64] ;  /* 0x0000000404057981 */ /* 0x000ee2000c1e1900 */
[----:B0-----:R-:W-:-:S04]  /*0130*/  IMAD.WIDE R8, R11, 0x4, R8 ;  /* 0x000000040b087825 */ /* 0x001fc800078e0208 */
[----:B----4-:R-:W-:-:S04]  /*0140*/  FADD R0, -R2, 1 ;  /* 0x3f80000002007421 */ /* 0x010fc80000000100 */
[----:B--2---:R-:W-:-:S04]  /*0150*/  FMUL R13, R0, R7 ;  /* 0x00000007000d7220 */ /* 0x004fc80000400000 */
[----:B---3--:R-:W-:-:S04]  /*0160*/  FFMA R13, R2, R5, R13 ;  /* 0x00000005020d7223 */ /* 0x008fc8000000000d */
[----:B------:R-:W-:-:S05]  /*0170*/  FADD R13, -R13, -RZ ;  /* 0x800000ff0d0d7221 */ /* 0x000fca0000000100 */
[----:B------:R-:W-:Y:S01]  /*0180*/  STG.E desc[UR4][R8.64], R13 ;  /* 0x0000000d08007986 */ /* 0x000fe2000c101904 */
[----:B------:R-:W-:Y:S05]  /*0190*/  EXIT ;  /* 0x000000000000794d */ /* 0x000fea0003800000 */
.L_x_6:
        /* <DEDUP_REMOVED lines=14> */
.L_x_32:


//--------------------- .text.elementwise_log     --------------------------
	.section	.text.elementwise_log,"ax",@progbits
	.align	128
        .global         elementwise_log
        .type           elementwise_log,@function
        .size           elementwise_log,(.L_x_33 - elementwise_log)
        .other          elementwise_log,@"STO_CUDA_ENTRY STV_DEFAULT"
elementwise_log:
.text.elementwise_log:
        /* <DEDUP_REMOVED lines=9> */
[----:B------:R-:W1:Y:S01]  /*0090*/  LDCU.64 UR4, c[0x0][0x358] ;  /* 0x00006b00ff0477ac */ /* 0x000e620008000a00 */
[----:B0-----:R-:W-:-:S05]  /*00a0*/  IMAD.WIDE R2, R5, 0x4, R2 ;  /* 0x0000000405027825 */ /* 0x001fca00078e0202 */
[----:B-1----:R-:W2:Y:S01]  /*00b0*/  LDG.E R0, desc[UR4][R2.64] ;  /* 0x0000000402007981 */ /* 0x002ea2000c1e1900 */
[----:B------:R-:W-:Y:S02]  /*00c0*/  HFMA2 R7, -RZ, RZ, 1.5048828125, 33.21875 ;  /* 0x3e055027ff077431 */ /* 0x000fe400000001ff */
[----:B--2---:R-:W-:-:S05]  /*00d0*/  FADD R0, R0, 9.9999997171806853657e-10 ;  /* 0x3089705f00007421 */ /* 0x004fca0000000000 */
[----:B------:R-:W-:-:S13]  /*00e0*/  FSETP.GEU.AND P0, PT, R0, 1.175494350822287508e-38, PT ;  /* 0x008000000000780b */ /* 0x000fda0003f0e000 */
[----:B------:R-:W-:-:S05]  /*00f0*/  @!P0 FMUL R0, R0, 8388608 ;  /* 0x4b00000000008820 */ /* 0x000fca0000400000 */
[----:B------:R-:W-:-:S04]  /*0100*/  IADD3 R4, PT, PT, R0, -0x3f2aaaab, RZ ;  /* 0xc0d5555500047810 */ /* 0x000fc80007ffe0ff */
[----:B------:R-:W-:-:S04]  /*0110*/  LOP3.LUT R5, R4, 0xff800000, RZ, 0xc0, !PT ;  /* 0xff80000004057812 */ /* 0x000fc800078ec0ff */
[-C--:B------:R-:W-:Y:S02]  /*0120*/  IADD3 R4, PT, PT, R0, -R5.reuse, RZ ;  /* 0x8000000500047210 */ /* 0x080fe40007ffe0ff */
[----:B------:R-:W-:-:S03]  /*0130*/  I2FP.F32.S32 R5, R5 ;  /* 0x0000000500057245 */ /* 0x000fc60000201400 */
[----:B------:R-:W-:Y:S01]  /*0140*/  FADD R6, R4, -1 ;  /* 0xbf80000004067421 */ /* 0x000fe20000000000 */
[----:B------:R-:W-:Y:S02]  /*0150*/  FSEL R4, RZ, -23, P0 ;  /* 0xc1b80000ff047808 */ /* 0x000fe40000000000 */
[----:B------:R-:W-:Y:S01]  /*0160*/  ISETP.GT.U32.AND P0, PT, R0, 0x7f7fffff, PT ;  /* 0x7f7fffff0000780c */ /* 0x000fe20003f04070 */
[C---:B------:R-:W-:Y:S02]  /*0170*/  FFMA R7, R6.reuse, -R7, 0.14084610342979431152 ;  /* 0x3e1039f606077423 */ /* 0x040fe40000000807 */
[----:B------:R-:W-:Y:S01]  /*0180*/  FFMA R4, R5, 1.1920928955078125e-07, R4 ;  /* 0x3400000005047823 */ /* 0x000fe20000000004 */
[----:B------:R-:W-:Y:S01]  /*0190*/  MOV R5, 0x7f800000 ;  /* 0x7f80000000057802 */ /* 0x000fe20000000f00 */
[----:B------:R-:W-:-:S04]  /*01a0*/  FFMA R7, R6, R7, -0.12148627638816833496 ;  /* 0xbdf8cdcc06077423 */ /* 0x000fc80000000007 */
[----:B------:R-:W-:-:S04]  /*01b0*/  FFMA R7, R6, R7, 0.13980610668659210205 ;  /* 0x3e0f295506077423 */ /* 0x000fc80000000007 */
[----:B------:R-:W-:-:S04]  /*01c0*/  FFMA R7, R6, R7, -0.16684235632419586182 ;  /* 0xbe2ad8b906077423 */ /* 0x000fc80000000007 */
[----:B------:R-:W-:-:S04]  /*01d0*/  FFMA R7, R6, R7, 0.20012299716472625732 ;  /* 0x3e4ced0b06077423 */ /* 0x000fc80000000007 */
[----:B------:R-:W-:-:S04]  /*01e0*/  FFMA R7, R6, R7, -0.24999669194221496582 ;  /* 0xbe7fff2206077423 */ /* 0x000fc80000000007 */
[----:B------:R-:W-:-:S04]  /*01f0*/  FFMA R7, R6, R7, 0.33333182334899902344 ;  /* 0x3eaaaa7806077423 */ /* 0x000fc80000000007 */
[----:B------:R-:W-:-:S04]  /*0200*/  FFMA R7, R6, R7, -0.5 ;  /* 0xbf00000006077423 */ /* 0x000fc80000000007 */
[----:B------:R-:W-:-:S04]  /*0210*/  FMUL R7, R6, R7 ;  /* 0x0000000706077220 */ /* 0x000fc80000400000 */
[----:B------:R-:W-:-:S04]  /*0220*/  FFMA R7, R6, R7, R6 ;  /* 0x0000000706077223 */ /* 0x000fc80000000006 */
[----:B------:R-:W-:Y:S01]  /*0230*/  FFMA R4, R4, 0.69314718246459960938, R7 ;  /* 0x3f31721804047823 */ /* 0x000fe20000000007 */
[C---:B------:R-:W-:Y:S01]  /*0240*/  @P0 FFMA R4, R0.reuse, R5, +INF ;  /* 0x7f80000000040423 */ /* 0x040fe20000000005 */
[----:B------:R-:W-:-:S04]  /*0250*/  FSETP.NEU.AND P0, PT, R0, RZ, PT ;  /* 0x000000ff0000720b */ /* 0x000fc80003f0d000 */
[----:B------:R-:W-:-:S05]  /*0260*/  FSEL R5, R4, -INF , P0 ;  /* 0xff80000004057808 */ /* 0x000fca0000000000 */
[----:B------:R-:W-:Y:S01]  /*0270*/  STG.E desc[UR4][R2.64], R5 ;  /* 0x0000000502007986 */ /* 0x000fe2000c101904 */
[----:B------:R-:W-:Y:S05]  /*0280*/  EXIT ;  /* 0x000000000000794d */ /* 0x000fea0003800000 */
.L_x_7:
        /* <DEDUP_REMOVED lines=15> */
.L_x_33:


//--------------------- .text.dot_product         --------------------------
	.section	.text.dot_product,"ax",@progbits
	.align	128
        .global         dot_product
        .type           dot_product,@function
        .size           dot_product,(.L_x_34 - dot_product)
        .other          dot_product,@"STO_CUDA_ENTRY STV_DEFAULT"
dot_product:
.text.dot_product:
        /* <DEDUP_REMOVED lines=14> */
[----:B------:R-:W-:-:S06]  /*00e0*/  HFMA2 R11, -RZ, RZ, 0, 0 ;  /* 0x00000000ff0b7431 */ /* 0x000fcc00000001ff */
[----:B------:R-:W2:Y:S01]  /*00f0*/  LDC.64 R8, c[0x0][0x388] ;  /* 0x0000e200ff087b82 */ /* 0x000ea20000000a00 */
[----:B-1----:R-:W-:-:S07]  /*0100*/  IMAD R15, R10, UR4, RZ ;  /* 0x000000040a0f7c24 */ /* 0x002fce000f8e02ff */
.L_x_10:
[----:B0-----:R-:W-:-:S04]  /*0110*/  IMAD.WIDE R2, R0, 0x4, R6 ;  /* 0x0000000400027825 */ /* 0x001fc800078e0206 */
[----:B--2---:R-:W-:Y:S02]  /*0120*/  IMAD.WIDE R4, R0, 0x4, R8 ;  /* 0x0000000400047825 */ /* 0x004fe400078e0208 */
[----:B------:R-:W2:Y:S04]  /*0130*/  LDG.E R2, desc[UR6][R2.64] ;  /* 0x0000000602027981 */ /* 0x000ea8000c1e1900 */
[----:B------:R-:W2:Y:S01]  /*0140*/  LDG.E R4, desc[UR6][R4.64] ;  /* 0x0000000604047981 */ /* 0x000ea2000c1e1900 */
[----:B------:R-:W-:-:S05]  /*0150*/  IMAD.IADD R0, R15, 0x1, R0 ;  /* 0x000000010f007824 */ /* 0x000fca00078e0200 */
[----:B------:R-:W-:Y:S01]  /*0160*/  ISETP.GE.AND P0, PT, R0, UR5, PT ;  /* 0x0000000500007c0c */ /* 0x000fe2000bf06270 */
[----:B--2---:R-:W-:-:S12]  /*0170*/  FFMA R11, R2, R4, R11 ;  /* 0x00000004020b7223 */ /* 0x004fd8000000000b */
[----:B------:R-:W-:Y:S05]  /*0180*/  @!P0 BRA `(.L_x_10) ;  /* 0xfffffffc00e08947 */ /* 0x000fea000383ffff */
.L_x_9:
[----:B------:R-:W-:Y:S05]  /*0190*/  BSYNC.RECONVERGENT B0 ;  /* 0x0000000000007941 */ /* 0x000fea0003800200 */
.L_x_8:
        /* <DEDUP_REMOVED lines=9> */
.L_x_12:
        /* <DEDUP_REMOVED lines=8> */
[----:B------:R-:W-:Y:S02]  /*02b0*/  ISETP.GT.U32.AND P1, PT, R10, 0x3, PT ;  /* 0x000000030a00780c */ /* 0x000fe40003f24070 */
[----:B------:R-:W-:-:S11]  /*02c0*/  MOV R10, R5 ;  /* 0x00000005000a7202 */ /* 0x000fd60000000f00 */
[----:B-1----:R-:W-:Y:S05]  /*02d0*/  @P1 BRA `(.L_x_12) ;  /* 0xfffffffc00d41947 */ /* 0x002fea000383ffff */
.L_x_11:
        /* <DEDUP_REMOVED lines=9> */
.L_x_13:
        /* <DEDUP_REMOVED lines=9> */
.L_x_34:


//--------------------- .text.axpy                --------------------------
	.section	.text.axpy,"ax",@progbits
	.align	128
        .global         axpy
        .type           axpy,@function
        .size           axpy,(.L_x_35 - axpy)
        .other          axpy,@"STO_CUDA_ENTRY STV_DEFAULT"
axpy:
.text.axpy:
        /* <DEDUP_REMOVED lines=10> */
[----:B------:R-:W2:Y:S06]  /*00a0*/  LDCU UR6, c[0x0][0x380] ;  /* 0x00007000ff0677ac */ /* 0x000eac0008000800 */
[----:B------:R-:W3:Y:S01]  /*00b0*/  LDC.64 R4, c[0x0][0x390] ;  /* 0x0000e400ff047b82 */ /* 0x000ee20000000a00 */
[----:B0-----:R-:W-:-:S06]  /*00c0*/  IMAD.WIDE R2, R7, 0x4, R2 ;  /* 0x0000000407027825 */ /* 0x001fcc00078e0202 */
[----:B-1----:R-:W2:Y:S01]  /*00d0*/  LDG.E R2, desc[UR4][R2.64] ;  /* 0x0000000402027981 */ /* 0x002ea2000c1e1900 */
[----:B---3--:R-:W-:-:S05]  /*00e0*/  IMAD.WIDE R4, R7, 0x4, R4 ;  /* 0x0000000407047825 */ /* 0x008fca00078e0204 */
[----:B------:R-:W2:Y:S02]  /*00f0*/  LDG.E R7, desc[UR4][R4.64] ;  /* 0x0000000404077981 */ /* 0x000ea4000c1e1900 */
[----:B--2---:R-:W-:-:S05]  /*0100*/  FFMA R7, R2, UR6, R7 ;  /* 0x0000000602077c23 */ /* 0x004fca0008000007 */
[----:B------:R-:W-:Y:S01]  /*0110*/  STG.E desc[UR4][R4.64], R7 ;  /* 0x0000000704007986 */ /* 0x000fe2000c101904 */
[----:B------:R-:W-:Y:S05]  /*0120*/  EXIT ;  /* 0x000000000000794d */ /* 0x000fea0003800000 */
.L_x_14:
        /* <DEDUP_REMOVED lines=13> */
.L_x_35:


//--------------------- .text.elementwise_sub     --------------------------
	.section	.text.elementwise_sub,"ax",@progbits
	.align	128
        .global         elementwise_sub
        .type           elementwise_sub,@function
        .size           elementwise_sub,(.L_x_36 - elementwise_sub)
        .other          elementwise_sub,@"STO_CUDA_ENTRY STV_DEFAULT"
elementwise_sub:
.text.elementwise_sub:
        /* <DEDUP_REMOVED lines=12> */
[----:B0-----:R-:W-:-:S06]  /*00c0*/  IMAD.WIDE R2, R9, 0x4, R2 ;  /* 0x0000000409027825 */ /* 0x001fcc00078e0202 */
[----:B-1----:R-:W4:Y:S01]  /*00d0*/  LDG.E R2, desc[UR4][R2.64] ;  /* 0x0000000402027981 */ /* 0x002f22000c1e1900 */
[----:B--2---:R-:W-:-:S06]  /*00e0*/  IMAD.WIDE R4, R9, 0x4, R4 ;  /* 0x0000000409047825 */ /* 0x004fcc00078e0204 */
[----:B------:R-:W4:Y:S01]  /*00f0*/  LDG.E R5, desc[UR4][R4.64] ;  /* 0x0000000404057981 */ /* 0x000f22000c1e1900 */
[----:B---3--:R-:W-:-:S04]  /*0100*/  IMAD.WIDE R6, R9, 0x4, R6 ;  /* 0x0000000409067825 */ /* 0x008fc800078e0206 */
[----:B----4-:R-:W-:-:S05]  /*0110*/  FADD R9, R2, -R5 ;  /* 0x8000000502097221 */ /* 0x010fca0000000000 */
[----:B------:R-:W-:Y:S01]  /*0120*/  STG.E desc[UR4][R6.64], R9 ;  /* 0x0000000906007986 */ /* 0x000fe2000c101904 */
[----:B------:R-:W-:Y:S05]  /*0130*/  EXIT ;  /* 0x000000000000794d */ /* 0x000fea0003800000 */
.L_x_15:
        /* <DEDUP_REMOVED lines=12> */
.L_x_36:


//--------------------- .text.elementwise_sigmoid --------------------------
	.section	.text.elementwise_sigmoid,"ax",@progbits
	.align	128
        .global         elementwise_sigmoid
        .type           elementwise_sigmoid,@function
        .size           elementwise_sigmoid,(.L_x_30 - elementwise_sigmoid)
        .other          elementwise_sigmoid,@"STO_CUDA_ENTRY STV_DEFAULT"
elementwise_sigmoid:
.text.elementwise_sigmoid:
        /* <DEDUP_REMOVED lines=12> */
[----:B------:R-:W-:Y:S01]  /*00c0*/  IMAD.MOV.U32 R3, RZ, RZ, 0x3bbb989d ;  /* 0x3bbb989dff037424 */ /* 0x000fe200078e00ff */
[----:B------:R-:W-:Y:S01]  /*00d0*/  BSSY.RECONVERGENT B0, `(.L_x_16) ;  /* 0x0000015000007945 */ /* 0x000fe20003800200 */
[----:B------:R-:W-:Y:S02]  /*00e0*/  IMAD.MOV.U32 R7, RZ, RZ, 0x437c0000 ;  /* 0x437c0000ff077424 */ /* 0x000fe400078e00ff */
[----:B--2---:R-:W-:-:S04]  /*00f0*/  FFMA.SAT R2, R0, -R3, 0.5 ;  /* 0x3f00000000027423 */ /* 0x004fc80000002803 */
[----:B------:R-:W-:-:S04]  /*0100*/  FFMA.RM R2, R2, R7, 12582913 ;  /* 0x4b40000102027423 */ /* 0x000fc80000004007 */
[C---:B------:R-:W-:Y:S01]  /*0110*/  FADD R3, R2.reuse, -12583039 ;  /* 0xcb40007f02037421 */ /* 0x040fe20000000000 */
[----:B------:R-:W-:-:S03]  /*0120*/  SHF.L.U32 R2, R2, 0x17, RZ ;  /* 0x0000001702027819 */ /* 0x000fc600000006ff */
[----:B------:R-:W-:-:S04]  /*0130*/  FFMA R3, R0, -1.4426950216293334961, -R3 ;  /* 0xbfb8aa3b00037823 */ /* 0x000fc80000000803 */
[----:B------:R-:W-:-:S06]  /*0140*/  FFMA R3, R0, -1.925963033500011079e-08, R3 ;  /* 0xb2a5706000037823 */ /* 0x000fcc0000000003 */
[----:B------:R-:W0:Y:S02]  /*0150*/  MUFU.EX2 R3, R3 ;  /* 0x0000000300037308 */ /* 0x000e240000000800 */
[----:B0-----:R-:W-:-:S04]  /*0160*/  FFMA R0, R2, R3, 1 ;  /* 0x3f80000002007423 */ /* 0x001fc80000000003 */
[----:B------:R-:W-:-:S05]  /*0170*/  VIADD R2, R0, 0x1800000 ;  /* 0x0180000000027836 */ /* 0x000fca0000000000 */
[----:B------:R-:W-:-:S04]  /*0180*/  LOP3.LUT R2, R2, 0x7f800000, RZ, 0xc0, !PT ;  /* 0x7f80000002027812 */ /* 0x000fc800078ec0ff */
[----:B------:R-:W-:-:S13]  /*0190*/  ISETP.GT.U32.AND P0, PT, R2, 0x1ffffff, PT ;  /* 0x01ffffff0200780c */ /* 0x000fda0003f04070 */
[----:B------:R-:W-:Y:S05]  /*01a0*/  @P0 BRA `(.L_x_17) ;  /* 0x00000000000c0947 */ /* 0x000fea0003800000 */
[----:B------:R-:W-:-:S07]  /*01b0*/  MOV R6, 0x1d0 ;  /* 0x000001d000067802 */ /* 0x000fce0000000f00 */
[----:B------:R-:W-:Y:S05]  /*01c0*/  CALL.REL.NOINC `($__internal_0_$__cuda_sm20_rcp_rn_f32_slowpath) ;  /* 0x0000000000207944 */ /* 0x000fea0003c00000 */
[----:B------:R-:W-:Y:S05]  /*01d0*/  BRA `(.L_x_18) ;  /* 0x0000000000107947 */ /* 0x000fea0003800000 */
.L_x_17:
[----:B------:R-:W0:Y:S02]  /*01e0*/  MUFU.RCP R3, R0 ;  /* 0x0000000000037308 */ /* 0x000e240000001000 */
[----:B0-----:R-:W-:-:S04]  /*01f0*/  FFMA R2, R0, R3, -1 ;  /* 0xbf80000000027423 */ /* 0x001fc80000000003 */
[----:B------:R-:W-:-:S04]  /*0200*/  FADD.FTZ R2, -R2, -RZ ;  /* 0x800000ff02027221 */ /* 0x000fc80000010100 */
[----:B------:R-:W-:-:S07]  /*0210*/  FFMA R3, R3, R2, R3 ;  /* 0x0000000203037223 */ /* 0x000fce0000000003 */
.L_x_18:
[----:B------:R-:W-:Y:S05]  /*0220*/  BSYNC.RECONVERGENT B0 ;  /* 0x0000000000007941 */ /* 0x000fea0003800200 */
.L_x_16:
[----:B------:R-:W-:Y:S01]  /*0230*/  STG.E desc[UR4][R4.64], R3 ;  /* 0x0000000304007986 */ /* 0x000fe2000c101904 */
[----:B------:R-:W-:Y:S05]  /*0240*/  EXIT ;  /* 0x000000000000794d */ /* 0x000fea0003800000 */
        .weak           $__internal_0_$__cuda_sm20_rcp_rn_f32_slowpath
        .type           $__internal_0_$__cuda_sm20_rcp_rn_f32_slowpath,@function
        .size           $__internal_0_$__cuda_sm20_rcp_rn_f32_slowpath,(.L_x_30 - $__internal_0_$__cuda_sm20_rcp_rn_f32_slowpath)
$__internal_0_$__cuda_sm20_rcp_rn_f32_slowpath:
[----:B------:R-:W-:Y:S01]  /*0250*/  IMAD.SHL.U32 R2, R0, 0x2, RZ ;  /* 0x0000000200027824 */ /* 0x000fe200078e00ff */
[----:B------:R-:W-:Y:S04]  /*0260*/  BSSY.RECONVERGENT B1, `(.L_x_19) ;  /* 0x0000030000017945 */ /* 0x000fe80003800200 */
[----:B------:R-:W-:-:S04]  /*0270*/  SHF.R.U32.HI R2, RZ, 0x18, R2 ;  /* 0x00000018ff027819 */ /* 0x000fc80000011602 */
[----:B------:R-:W-:-:S13]  /*0280*/  ISETP.NE.U32.AND P0, PT, R2, RZ, PT ;  /* 0x000000ff0200720c */ /* 0x000fda0003f05070 */
[----:B------:R-:W-:Y:S05]  /*0290*/  @P0 BRA `(.L_x_20) ;  /* 0x0000000000280947 */ /* 0x000fea0003800000 */
[----:B------:R-:W-:-:S04]  /*02a0*/  SHF.L.U32 R2, R0, 0x1, RZ ;  /* 0x0000000100027819 */ /* 0x000fc800000006ff */
[----:B------:R-:W-:-:S13]  /*02b0*/  ISETP.NE.AND P0, PT, R2, RZ, PT ;  /* 0x000000ff0200720c */ /* 0x000fda0003f05270 */
[----:B------:R-:W-:Y:S01]  /*02c0*/  @P0 FFMA R7, R0, 1.84467440737095516160e+19, RZ ;  /* 0x5f80000000070823 */ /* 0x000fe200000000ff */
[----:B------:R-:W-:Y:S08]  /*02d0*/  @!P0 MUFU.RCP R3, R0 ;  /* 0x0000000000038308 */ /* 0x000ff00000001000 */
[----:B------:R-:W0:Y:S02]  /*02e0*/  @P0 MUFU.RCP R2, R7 ;  /* 0x0000000700020308 */ /* 0x000e240000001000 */
[----:B0-----:R-:W-:-:S04]  /*02f0*/  @P0 FFMA R8, R7, R2, -1 ;  /* 0xbf80000007080423 */ /* 0x001fc80000000002 */
[----:B------:R-:W-:-:S04]  /*0300*/  @P0 FADD.FTZ R9, -R8, -RZ ;  /* 0x800000ff08090221 */ /* 0x000fc80000010100 */
[----:B------:R-:W-:-:S04]  /*0310*/  @P0 FFMA R2, R2, R9, R2 ;  /* 0x0000000902020223 */ /* 0x000fc80000000002 */
[----:B------:R-:W-:Y:S01]  /*0320*/  @P0 FFMA R3, R2, 1.84467440737095516160e+19, RZ ;  /* 0x5f80000002030823 */ /* 0x000fe200000000ff */
[----:B------:R-:W-:Y:S06]  /*0330*/  BRA `(.L_x_21) ;  /* 0x0000000000887947 */ /* 0x000fec0003800000 */
.L_x_20:
[----:B------:R-:W-:-:S05]  /*0340*/  VIADD R3, R2, 0xffffff03 ;  /* 0xffffff0302037836 */ /* 0x000fca0000000000 */
[----:B------:R-:W-:-:S13]  /*0350*/  ISETP.GT.U32.AND P0, PT, R3, 0x1, PT ;  /* 0x000000010300780c */ /* 0x000fda0003f04070 */
[----:B------:R-:W-:Y:S05]  /*0360*/  @P0 BRA `(.L_x_22) ;  /* 0x0000000000780947 */ /* 0x000fea0003800000 */
[----:B------:R-:W-:Y:S01]  /*0370*/  LOP3.LUT R7, R0, 0x7fffff, RZ, 0xc0, !PT ;  /* 0x007fffff00077812 */ /* 0x000fe200078ec0ff */
[----:B------:R-:W-:-:S03]  /*0380*/  IMAD.MOV.U32 R12, RZ, RZ, 0x3 ;  /* 0x00000003ff0c7424 */ /* 0x000fc600078e00ff */
[----:B------:R-:W-:Y:S02]  /*0390*/  LOP3.LUT R7, R7, 0x3f800000, RZ, 0xfc, !PT ;  /* 0x3f80000007077812 */ /* 0x000fe400078efcff */
[----:B------:R-:W-:Y:S02]  /*03a0*/  SHF.L.U32 R11, R12, R3, RZ ;  /* 0x000000030c0b7219 */ /* 0x000fe400000006ff */
[----:B------:R-:W0:Y:S02]  /*03b0*/  MUFU.RCP R8, R7 ;  /* 0x0000000700087308 */ /* 0x000e240000001000 */
[----:B0-----:R-:W-:-:S04]  /*03c0*/  FFMA R9, R7, R8, -1 ;  /* 0xbf80000007097423 */ /* 0x001fc80000000008 */
[----:B------:R-:W-:-:S04]  /*03d0*/  FADD.FTZ R9, -R9, -RZ ;  /* 0x800000ff09097221 */ /* 0x000fc80000010100 */
[CCC-:B------:R-:W-:Y:S01]  /*03e0*/  FFMA.RM R10, R8.reuse, R9.reuse, R8.reuse ;  /* 0x00000009080a7223 */ /* 0x1c0fe20000004008 */
[----:B------:R-:W-:-:S04]  /*03f0*/  FFMA.RP R9, R8, R9, R8 ;  /* 0x0000000908097223 */ /* 0x000fc80000008008 */
[C---:B------:R-:W-:Y:S02]  /*0400*/  LOP3.LUT R8, R10.reuse, 0x7fffff, RZ, 0xc0, !PT ;  /* 0x007fffff0a087812 */ /* 0x040fe400078ec0ff */
[----:B------:R-:W-:Y:S02]  /*0410*/  FSETP.NEU.FTZ.AND P0, PT, R10, R9, PT ;  /* 0x000000090a00720b */ /* 0x000fe40003f1d000 */
[----:B------:R-:W-:Y:S02]  /*0420*/  LOP3.LUT R8, R8, 0x800000, RZ, 0xfc, !PT ;  /* 0x0080000008087812 */ /* 0x000fe400078efcff */
[----:B------:R-:W-:Y:S02]  /*0430*/  SEL R9, RZ, 0xffffffff, !P0 ;  /* 0xffffffffff097807 */ /* 0x000fe40004000000 */
[----:B------:R-:W-:Y:S02]  /*0440*/  LOP3.LUT R10, R11, R8, RZ, 0xc0, !PT ;  /* 0x000000080b0a7212 */ /* 0x000fe400078ec0ff */
[----:B------:R-:W-:-:S02]  /*0450*/  IADD3 R9, PT, PT, -R9, RZ, RZ ;  /* 0x000000ff09097210 */ /* 0x000fc40007ffe1ff */
[-C--:B------:R-:W-:Y:S02]  /*0460*/  SHF.R.U32.HI R10, RZ, R3.reuse, R10 ;  /* 0x00000003ff0a7219 */ /* 0x080fe4000001160a */
[----:B------:R-:W-:Y:S02]  /*0470*/  LOP3.LUT P1, RZ, R9, R3, R8, 0xf8, !PT ;  /* 0x0000000309ff7212 */ /* 0x000fe4000782f808 */
[C---:B------:R-:W-:Y:S02]  /*0480*/  LOP3.LUT P0, RZ, R10.reuse, 0x1, RZ, 0xc0, !PT ;  /* 0x000000010aff7812 */ /* 0x040fe4000780c0ff */
[----:B------:R-:W-:-:S04]  /*0490*/  LOP3.LUT P2, RZ, R10, 0x2, RZ, 0xc0, !PT ;  /* 0x000000020aff7812 */ /* 0x000fc8000784c0ff */
[----:B------:R-:W-:Y:S02]  /*04a0*/  PLOP3.LUT P0, PT, P0, P1, P2, 0xe0, 0x0 ;  /* 0x000000000000781c */ /* 0x000fe40000703c20 */
[----:B------:R-:W-:Y:S02]  /*04b0*/  LOP3.LUT P1, RZ, R0, 0x7fffff, RZ, 0xc0, !PT ;  /* 0x007fffff00ff7812 */ /* 0x000fe4000782c0ff */
[----:B------:R-:W-:-:S05]  /*04c0*/  SEL R3, RZ, 0x1, !P0 ;  /* 0x00000001ff037807 */ /* 0x000fca0004000000 */
[----:B------:R-:W-:-:S05]  /*04d0*/  IMAD.MOV R3, RZ, RZ, -R3 ;  /* 0x000000ffff037224 */ /* 0x000fca00078e0a03 */
[----:B------:R-:W-:Y:S01]  /*04e0*/  ISETP.GE.AND P0, PT, R3, RZ, PT ;  /* 0x000000ff0300720c */ /* 0x000fe20003f06270 */
[----:B------:R-:W-:-:S05]  /*04f0*/  VIADD R3, R2, 0xffffff04 ;  /* 0xffffff0402037836 */ /* 0x000fca0000000000 */
[----:B------:R-:W-:-:S07]  /*0500*/  SHF.R.U32.HI R3, RZ, R3, R8 ;  /* 0x00000003ff037219 */ /* 0x000fce0000011608 */
[----:B------:R-:W-:-:S05]  /*0510*/  @!P0 IADD3 R3, PT, PT, R3, 0x1, RZ ;  /* 0x0000000103038810 */ /* 0x000fca0007ffe0ff */
[----:B------:R-:W-:-:S05]  /*0520*/  @!P1 IMAD.SHL.U32 R3, R3, 0x2, RZ ;  /* 0x0000000203039824 */ /* 0x000fca00078e00ff */
[----:B------:R-:W-:Y:S01]  /*0530*/  LOP3.LUT R3, R3, 0x80000000, R0, 0xf8, !PT ;  /* 0x8000000003037812 */ /* 0x000fe200078ef800 */
[----:B------:R-:W-:Y:S06]  /*0540*/  BRA `(.L_x_21) ;  /* 0x0000000000047947 */ /* 0x000fec0003800000 */
.L_x_22:
[----:B------:R0:W1:Y:S02]  /*0550*/  MUFU.RCP R3, R0 ;  /* 0x0000000000037308 */ /* 0x0000640000001000 */
.L_x_21:
[----:B------:R-:W-:Y:S05]  /*0560*/  BSYNC.RECONVERGENT B1 ;  /* 0x0000000000017941 */ /* 0x000fea0003800200 */
.L_x_19:
[----:B------:R-:W-:-:S04]  /*0570*/  HFMA2 R7, -RZ, RZ, 0, 0 ;  /* 0x00000000ff077431 */ /* 0x000fc800000001ff */
[----:B01----:R-:W-:Y:S05]  /*0580*/  RET.REL.NODEC R6 `(elementwise_sigmoid) ;  /* 0xfffffff8069c7950 */ /* 0x003fea0003c3ffff */
.L_x_23:
        /* <DEDUP_REMOVED lines=15> */
.L_x_30:


//--------------------- .text.transpose           --------------------------
	.section	.text.transpose,"ax",@progbits
	.align	128
        .global         transpose
        .type           transpose,@function
        .size           transpose,(.L_x_38 - transpose)
        .other          transpose,@"STO_CUDA_ENTRY STV_DEFAULT"
transpose:
.text.transpose:
[----:B------:R-:W-:Y:S01]  /*0000*/  LDC R1, c[0x0][0x37c] ;  /* 0x0000df00ff017b82 */ /* 0x000fe20000000800 */
[----:B------:R-:W0:Y:S07]  /*0010*/  S2R R2, SR_TID.X ;  /* 0x0000000000027919 */ /* 0x000e2e0000002100 */
[----:B------:R-:W1:Y:S01]  /*0020*/  LDC R0, c[0x0][0x364] ;  /* 0x0000d900ff007b82 */ /* 0x000e620000000800 */
[----:B------:R-:W2:Y:S01]  /*0030*/  LDCU.64 UR6, c[0x0][0x390] ;  /* 0x00007200ff0677ac */ /* 0x000ea20008000a00 */
[----:B------:R-:W1:Y:S06]  /*0040*/  S2R R3, SR_TID.Y ;  /* 0x0000000000037919 */ /* 0x000e6c0000002200 */
[----:B------:R-:W0:Y:S08]  /*0050*/  S2UR UR5, SR_CTAID.X ;  /* 0x00000000000579c3 */ /* 0x000e300000002500 */
[----:B------:R-:W0:Y:S08]  /*0060*/  LDC R7, c[0x0][0x360] ;  /* 0x0000d800ff077b82 */ /* 0x000e300000000800 */
[----:B------:R-:W1:Y:S01]  /*0070*/  S2UR UR4, SR_CTAID.Y ;  /* 0x00000000000479c3 */ /* 0x000e620000002600 */
[----:B0-----:R-:W-:-:S05]  /*0080*/  IMAD R7, R7, UR5, R2 ;  /* 0x0000000507077c24 */ /* 0x001fca000f8e0202 */
[----:B--2---:R-:W-:Y:S01]  /*0090*/  ISETP.GE.AND P0, PT, R7, UR7, PT ;  /* 0x0000000707007c0c */ /* 0x004fe2000bf06270 */
[----:B-1----:R-:W-:-:S05]  /*00a0*/  IMAD R0, R0, UR4, R3 ;  /* 0x0000000400007c24 */ /* 0x002fca000f8e0203 */
[----:B------:R-:W-:-:S13]  /*00b0*/  ISETP.GE.OR P0, PT, R0, UR6, P0 ;  /* 0x0000000600007c0c */ /* 0x000fda0008706670 */
[----:B------:R-:W-:Y:S05]  /*00c0*/  @P0 EXIT ;  /* 0x000000000000094d */ /* 0x000fea0003800000 */
[----:B------:R-:W0:Y:S01]  /*00d0*/  LDC.64 R2, c[0x0][0x380] ;  /* 0x0000e000ff027b82 */ /* 0x000e220000000a00 */
[----:B------:R-:W1:Y:S01]  /*00e0*/  LDCU.64 UR4, c[0x0][0x358] ;  /* 0x00006b00ff0477ac */ /* 0x000e620008000a00 */
[----:B------:R-:W-:-:S04]  /*00f0*/  IMAD R5, R0, UR7, R7 ;  /* 0x0000000700057c24 */ /* 0x000fc8000f8e0207 */
[----:B0-----:R-:W-:Y:S02]  /*0100*/  IMAD.WIDE R2, R5, 0x4, R2 ;  /* 0x0000000405027825 */ /* 0x001fe400078e0202 */
[----:B------:R-:W0:Y:S04]  /*0110*/  LDC.64 R4, c[0x0][0x388] ;  /* 0x0000e200ff047b82 */ /* 0x000e280000000a00 */
[----:B-1----:R-:W2:Y:S01]  /*0120*/  LDG.E R3, desc[UR4][R2.64] ;  /* 0x0000000402037981 */ /* 0x002ea2000c1e1900 */
[----:B------:R-:W-:-:S04]  /*0130*/  IMAD R7, R7, UR6, R0 ;  /* 0x0000000607077c24 */ /* 0x000fc8000f8e0200 */
[----:B0-----:R-:W-:-:S05]  /*0140*/  IMAD.WIDE R4, R7, 0x4, R4 ;  /* 0x0000000407047825 */ /* 0x001fca00078e0204 */
[----:B--2---:R-:W-:Y:S01]  /*0150*/  STG.E desc[UR4][R4.64], R3 ;  /* 0x0000000304007986 */ /* 0x004fe2000c101904 */
[----:B------:R-:W-:Y:S05]  /*0160*/  EXIT ;  /* 0x000000000000794d */ /* 0x000fea0003800000 */
.L_x_24:
        /* <DEDUP_REMOVED lines=9> */
.L_x_38:


//--------------------- .text.matmul              --------------------------
	.section	.text.matmul,"ax",@progbits
	.align	128
        .global         matmul
        .type           matmul,@function
        .size           matmul,(.L_x_39 - matmul)
        .other          matmul,@"STO_CUDA_ENTRY STV_DEFAULT"
matmul:
.text.matmul:
[----:B------:R-:W-:Y:S01]  /*0000*/  LDC R1, c[0x0][0x37c] ;  /* 0x0000df00ff017b82 */ /* 0x000fe20000000800 */
[----:B------:R-:W0:Y:S07]  /*0010*/  S2R R5, SR_TID.X ;  /* 0x0000000000057919 */ /* 0x000e2e0000002100 */
[----:B------:R-:W1:Y:S01]  /*0020*/  LDC R16, c[0x0][0x364] ;  /* 0x0000d900ff107b82 */ /* 0x000e620000000800 */
[----:B------:R-:W2:Y:S01]  /*0030*/  LDCU UR6, c[0x0][0x398] ;  /* 0x00007300ff0677ac */ /* 0x000ea20008000800 */
[----:B------:R-:W1:Y:S06]  /*0040*/  S2R R3, SR_TID.Y ;  /* 0x0000000000037919 */ /* 0x000e6c0000002200 */
[----:B------:R-:W0:Y:S08]  /*0050*/  S2UR UR5, SR_CTAID.X ;  /* 0x00000000000579c3 */ /* 0x000e300000002500 */
[----:B------:R-:W0:Y:S08]  /*0060*/  LDC R0, c[0x0][0x360] ;  /* 0x0000d800ff007b82 */ /* 0x000e300000000800 */
[----:B------:R-:W1:Y:S08]  /*0070*/  S2UR UR4, SR_CTAID.Y ;  /* 0x00000000000479c3 */ /* 0x000e700000002600 */
[----:B------:R-:W3:Y:S01]  /*0080*/  LDC R17, c[0x0][0x3a0] ;  /* 0x0000e800ff117b82 */ /* 0x000ee20000000800 */
[----:B0-----:R-:W-:-:S02]  /*0090*/  IMAD R0, R0, UR5, R5 ;  /* 0x0000000500007c24 */ /* 0x001fc4000f8e0205 */
[----:B-1----:R-:W-:-:S03]  /*00a0*/  IMAD R16, R16, UR4, R3 ;  /* 0x0000000410107c24 */ /* 0x002fc6000f8e0203 */
[----:B---3--:R-:W-:-:S04]  /*00b0*/  ISETP.GE.AND P0, PT, R0, R17, PT ;  /* 0x000000110000720c */ /* 0x008fc80003f06270 */
[----:B--2---:R-:W-:-:S13]  /*00c0*/  ISETP.GE.OR P0, PT, R16, UR6, P0 ;  /* 0x0000000610007c0c */ /* 0x004fda0008706670 */
[----:B------:R-:W-:Y:S05]  /*00d0*/  @P0 EXIT ;  /* 0x000000000000094d */ /* 0x000fea0003800000 */
[----:B------:R-:W0:Y:S01]  /*00e0*/  LDC R19, c[0x0][0x39c] ;  /* 0x0000e700ff137b82 */ /* 0x000e220000000800 */
[----:B------:R-:W1:Y:S01]  /*00f0*/  LDCU.64 UR4, c[0x0][0x358] ;  /* 0x00006b00ff0477ac */ /* 0x000e620008000a00 */
[----:B------:R-:W-:Y:S01]  /*0100*/  HFMA2 R24, -RZ, RZ, 0, 0 ;  /* 0x00000000ff187431 */ /* 0x000fe200000001ff */
[----:B0-----:R-:W-:-:S13]  /*0110*/  ISETP.GE.AND P0, PT, R19, 0x1, PT ;  /* 0x000000011300780c */ /* 0x001fda0003f06270 */
[----:B-1----:R-:W-:Y:S05]  /*0120*/  @!P0 BRA `(.L_x_25) ;  /* 0x0000000400e08947 */ /* 0x002fea0003800000 */
[C---:B------:R-:W-:Y:S01]  /*0130*/  ISETP.GE.U32.AND P1, PT, R19.reuse, 0x8, PT ;  /* 0x000000081300780c */ /* 0x040fe20003f26070 */
[----:B------:R-:W-:Y:S01]  /*0140*/  IMAD R20, R16, R19, RZ ;  /* 0x0000001310147224 */ /* 0x000fe200078e02ff */
[----:B------:R-:W-:Y:S02]  /*0150*/  LOP3.LUT R27, R19, 0x7, RZ, 0xc0, !PT ;  /* 0x00000007131b7812 */ /* 0x000fe400078ec0ff */
[----:B------:R-:W-:Y:S02]  /*0160*/  MOV R24, RZ ;  /* 0x000000ff00187202 */ /* 0x000fe40000000f00 */
[----:B------:R-:W-:Y:S02]  /*0170*/  ISETP.NE.AND P0, PT, R27, RZ, PT ;  /* 0x000000ff1b00720c */ /* 0x000fe40003f05270 */
[----:B------:R-:W-:-:S05]  /*0180*/  MOV R21, RZ ;  /* 0x000000ff00157202 */ /* 0x000fca0000000f00 */
[----:B------:R-:W-:Y:S06]  /*0190*/  @!P1 BRA `(.L_x_26) ;  /* 0x0000000000c49947 */ /* 0x000fec0003800000 */
[----:B------:R-:W0:Y:S01]  /*01a0*/  LDC.64 R2, c[0x0][0x380] ;  /* 0x0000e000ff027b82 */ /* 0x000e220000000a00 */
[----:B------:R-:W-:Y:S02]  /*01b0*/  LOP3.LUT R21, R19, 0x7ffffff8, RZ, 0xc0, !PT ;  /* 0x7ffffff813157812 */ /* 0x000fe400078ec0ff */
[----:B------:R-:W-:Y:S02]  /*01c0*/  MOV R24, RZ ;  /* 0x000000ff00187202 */ /* 0x000fe40000000f00 */
[----:B------:R-:W-:Y:S02]  /*01d0*/  MOV R18, R0 ;  /* 0x0000000000127202 */ /* 0x000fe40000000f00 */
[----:B------:R-:W-:Y:S01]  /*01e0*/  IADD3 R22, PT, PT, -R21, RZ, RZ ;  /* 0x000000ff15167210 */ /* 0x000fe20007ffe1ff */
[----:B0-----:R-:W-:-:S03]  /*01f0*/  IMAD.WIDE.U32 R2, R20, 0x4, R2 ;  /* 0x0000000414027825 */ /* 0x001fc600078e0002 */
[----:B------:R-:W-:-:S04]  /*0200*/  IADD3 R4, P1, PT, R2, 0x10, RZ ;  /* 0x0000001002047810 */ /* 0x000fc80007f3e0ff */
[----:B------:R-:W-:-:S09]  /*0210*/  IADD3.X R5, PT, PT, RZ, R3, RZ, P1, !PT ;  /* 0x00000003ff057210 */ /* 0x000fd20000ffe4ff */
.L_x_27:
[----:B------:R-:W0:Y:S01]  /*0220*/  LDC.64 R14, c[0x0][0x388] ;  /* 0x0000e200ff0e7b82 */ /* 0x000e220000000a00 */
[----:B------:R-:W-:Y:S02]  /*0230*/  MOV R2, R4 ;  /* 0x0000000400027202 */ /* 0x000fe40000000f00 */
[----:B------:R-:W-:-:S05]  /*0240*/  MOV R3, R5 ;  /* 0x0000000500037202 */ /* 0x000fca0000000f00 */
[----:B------:R-:W2:Y:S04]  /*0250*/  LDG.E R25, desc[UR4][R2.64+-0x10] ;  /* 0xfffff00402197981 */ /* 0x000ea8000c1e1900 */
[----:B------:R-:W3:Y:S04]  /*0260*/  LDG.E R23, desc[UR4][R2.64+-0xc] ;  /* 0xfffff40402177981 */ /* 0x000ee8000c1e1900 */
[----:B------:R-:W4:Y:S04]  /*0270*/  LDG.E R29, desc[UR4][R2.64+-0x8] ;  /* 0xfffff804021d7981 */ /* 0x000f28000c1e1900 */
[----:B------:R-:W5:Y:S01]  /*0280*/  LDG.E R28, desc[UR4][R2.64+-0x4] ;  /* 0xfffffc04021c7981 */ /* 0x000f62000c1e1900 */
[----:B0-----:R-:W-:-:S05]  /*0290*/  IMAD.WIDE R14, R18, 0x4, R14 ;  /* 0x00000004120e7825 */ /* 0x001fca00078e020e */
[----:B------:R0:W2:Y:S01]  /*02a0*/  LDG.E R26, desc[UR4][R14.64] ;  /* 0x000000040e1a7981 */ /* 0x0000a2000c1e1900 */
[----:B------:R-:W-:-:S04]  /*02b0*/  IMAD.WIDE R12, R17, 0x4, R14 ;  /* 0x00000004110c7825 */ /* 0x000fc800078e020e */
[C---:B------:R-:W-:Y:S02]  /*02c0*/  IMAD.WIDE R4, R17.reuse, 0x4, R12 ;  /* 0x0000000411047825 */ /* 0x040fe400078e020c */
[----:B------:R-:W3:Y:S02]  /*02d0*/  LDG.E R12, desc[UR4][R12.64] ;  /* 0x000000040c0c7981 */ /* 0x000ee4000c1e1900 */
[C---:B------:R-:W-:Y:S02]  /*02e0*/  IMAD.WIDE R8, R17.reuse, 0x4, R4 ;  /* 0x0000000411087825 */ /* 0x040fe400078e0204 */
[----:B------:R-:W4:Y:S02]  /*02f0*/  LDG.E R4, desc[UR4][R4.64] ;  /* 0x0000000404047981 */ /* 0x000f24000c1e1900 */
[C---:B------:R-:W-:Y:S02]  /*0300*/  IMAD.WIDE R6, R17.reuse, 0x4, R8 ;  /* 0x0000000411067825 */ /* 0x040fe400078e0208 */
[----:B------:R-:W5:Y:S02]  /*0310*/  LDG.E R8, desc[UR4][R8.64] ;  /* 0x0000000408087981 */ /* 0x000f64000c1e1900 */
[----:B------:R-:W-:-:S02]  /*0320*/  IMAD.WIDE R10, R17, 0x4, R6 ;  /* 0x00000004110a7825 */ /* 0x000fc400078e0206 */
[----:B------:R-:W5:Y:S04]  /*0330*/  LDG.E R5, desc[UR4][R2.64] ;  /* 0x0000000402057981 */ /* 0x000f68000c1e1900 */
[----:B------:R-:W5:Y:S01]  /*0340*/  LDG.E R6, desc[UR4][R6.64] ;  /* 0x0000000406067981 */ /* 0x000f62000c1e1900 */
[----:B0-----:R-:W-:-:S03]  /*0350*/  IMAD.WIDE R14, R17, 0x4, R10 ;  /* 0x00000004110e7825 */ /* 0x001fc600078e020a */
[----:B------:R-:W5:Y:S04]  /*0360*/  LDG.E R10, desc[UR4][R10.64] ;  /* 0x000000040a0a7981 */ /* 0x000f68000c1e1900 */
[----:B------:R-:W5:Y:S04]  /*0370*/  LDG.E R13, desc[UR4][R14.64] ;  /* 0x000000040e0d7981 */ /* 0x000f68000c1e1900 */
[----:B------:R-:W5:Y:S04]  /*0380*/  LDG.E R7, desc[UR4][R2.64+0x4] ;  /* 0x0000040402077981 */ /* 0x000f68000c1e1900 */
[----:B------:R-:W5:Y:S01]  /*0390*/  LDG.E R9, desc[UR4][R2.64+0xc] ;  /* 0x00000c0402097981 */ /* 0x000f62000c1e1900 */
[----:B--2---:R-:W-:Y:S01]  /*03a0*/  FFMA R26, R25, R26, R24 ;  /* 0x0000001a191a7223 */ /* 0x004fe20000000018 */
[----:B------:R-:W-:-:S02]  /*03b0*/  IMAD.WIDE R24, R17, 0x4, R14 ;  /* 0x0000000411187825 */ /* 0x000fc400078e020e */
[----:B------:R-:W2:Y:S04]  /*03c0*/  LDG.E R14, desc[UR4][R2.64+0x8] ;  /* 0x00000804020e7981 */ /* 0x000ea8000c1e1900 */
[----:B------:R-:W2:Y:S01]  /*03d0*/  LDG.E R24, desc[UR4][R24.64] ;  /* 0x0000000418187981 */ /* 0x000ea2000c1e1900 */
[----:B---3--:R-:W-:Y:S01]  /*03e0*/  FFMA R12, R23, R12, R26 ;  /* 0x0000000c170c7223 */ /* 0x008fe2000000001a */
[----:B------:R-:W-:-:S03]  /*03f0*/  IADD3 R22, PT, PT, R22, 0x8, RZ ;  /* 0x0000000816167810 */ /* 0x000fc60007ffe0ff */
[----:B----4-:R-:W-:Y:S01]  /*0400*/  FFMA R29, R29, R4, R12 ;  /* 0x000000041d1d7223 */ /* 0x010fe2000000000c */
[----:B------:R-:W-:-:S03]  /*0410*/  ISETP.NE.AND P1, PT, R22, RZ, PT ;  /* 0x000000ff1600720c */ /* 0x000fc60003f25270 */
[----:B-----5:R-:W-:Y:S01]  /*0420*/  FFMA R8, R28, R8, R29 ;  /* 0x000000081c087223 */ /* 0x020fe2000000001d */
[----:B------:R-:W-:-:S03]  /*0430*/  IADD3 R4, P2, PT, R2, 0x20, RZ ;  /* 0x0000002002047810 */ /* 0x000fc60007f5e0ff */
[----:B------:R-:W-:Y:S01]  /*0440*/  FFMA R6, R5, R6, R8 ;  /* 0x0000000605067223 */ /* 0x000fe20000000008 */
[----:B------:R-:W-:Y:S02]  /*0450*/  IADD3.X R5, PT, PT, RZ, R3, RZ, P2, !PT ;  /* 0x00000003ff057210 */ /* 0x000fe400017fe4ff */
[----:B------:R-:W-:Y:S01]  /*0460*/  LEA R18, R17, R18, 0x3 ;  /* 0x0000001211127211 */ /* 0x000fe200078e18ff */
[----:B------:R-:W-:-:S04]  /*0470*/  FFMA R7, R7, R10, R6 ;  /* 0x0000000a07077223 */ /* 0x000fc80000000006 */
[----:B--2---:R-:W-:-:S04]  /*0480*/  FFMA R14, R14, R13, R7 ;  /* 0x0000000d0e0e7223 */ /* 0x004fc80000000007 */
[----:B------:R-:W-:Y:S01]  /*0490*/  FFMA R24, R9, R24, R14 ;  /* 0x0000001809187223 */ /* 0x000fe2000000000e */
[----:B------:R-:W-:Y:S06]  /*04a0*/  @P1 BRA `(.L_x_27) ;  /* 0xfffffffc005c1947 */ /* 0x000fec000383ffff */
.L_x_26:
[----:B------:R-:W-:Y:S05]  /*04b0*/  @!P0 BRA `(.L_x_25) ;  /* 0x0000000000fc8947 */ /* 0x000fea0003800000 */
[----:B------:R-:W-:Y:S02]  /*04c0*/  ISETP.GE.U32.AND P1, PT, R27, 0x4, PT ;  /* 0x000000041b00780c */ /* 0x000fe40003f26070 */
[----:B------:R-:W-:-:S04]  /*04d0*/  LOP3.LUT R14, R19, 0x3, RZ, 0xc0, !PT ;  /* 0x00000003130e7812 */ /* 0x000fc800078ec0ff */
[----:B------:R-:W-:-:S07]  /*04e0*/  ISETP.NE.AND P0, PT, R14, RZ, PT ;  /* 0x000000ff0e00720c */ /* 0x000fce0003f05270 */
[----:B------:R-:W-:Y:S06]  /*04f0*/  @!P1 BRA `(.L_x_28) ;  /* 0x00000000006c9947 */ /* 0x000fec0003800000 */
[----:B------:R-:W0:Y:S01]  /*0500*/  LDC.64 R4, c[0x0][0x388] ;  /* 0x0000e200ff047b82 */ /* 0x000e220000000a00 */
[----:B------:R-:W1:Y:S01]  /*0510*/  LDCU.64 UR6, c[0x0][0x380] ;  /* 0x00007000ff0677ac */ /* 0x000e620008000a00 */
[----:B------:R-:W-:Y:S01]  /*0520*/  IMAD R7, R21, R17, R0 ;  /* 0x0000001115077224 */ /* 0x000fe200078e0200 */
[CC--:B------:R-:W-:Y:S02]  /*0530*/  IADD3 R3, PT, PT, R20.reuse, R21.reuse, RZ ;  /* 0x0000001514037210 */ /* 0x0c0fe40007ffe0ff */
[----:B------:R-:W-:-:S03]  /*0540*/  IADD3 R8, P1, PT, R20, R21, RZ ;  /* 0x0000001514087210 */ /* 0x000fc60007f3e0ff */
[----:B------:R-:W2:Y:S01]  /*0550*/  LDC.64 R12, c[0x0][0x380] ;  /* 0x0000e000ff0c7b82 */ /* 0x000ea20000000a00 */
[----:B0-----:R-:W-:-:S04]  /*0560*/  IMAD.WIDE R4, R7, 0x4, R4 ;  /* 0x0000000407047825 */ /* 0x001fc800078e0204 */
[----:B------:R-:W-:Y:S02]  /*0570*/  IMAD.WIDE R6, R17, 0x4, R4 ;  /* 0x0000000411067825 */ /* 0x000fe400078e0204 */
[----:B------:R-:W3:Y:S02]  /*0580*/  LDG.E R4, desc[UR4][R4.64] ;  /* 0x0000000404047981 */ /* 0x000ee4000c1e1900 */
[----:B--2---:R-:W-:Y:S01]  /*0590*/  IMAD.WIDE.U32 R12, R3, 0x4, R12 ;  /* 0x00000004030c7825 */ /* 0x004fe200078e000c */
[----:B------:R-:W-:Y:S02]  /*05a0*/  IADD3.X R3, PT, PT, RZ, RZ, RZ, P1, !PT ;  /* 0x000000ffff037210 */ /* 0x000fe40000ffe4ff */
[----:B-1----:R-:W-:-:S03]  /*05b0*/  LEA R2, P1, R8, UR6, 0x2 ;  /* 0x0000000608027c11 */ /* 0x002fc6000f8210ff */
[----:B------:R-:W3:Y:S01]  /*05c0*/  LDG.E R13, desc[UR4][R12.64] ;  /* 0x000000040c0d7981 */ /* 0x000ee2000c1e1900 */
[----:B------:R-:W-:Y:S01]  /*05d0*/  LEA.HI.X R3, R8, UR7, R3, 0x2, P1 ;  /* 0x0000000708037c11 */ /* 0x000fe200088f1403 */
[C---:B------:R-:W-:Y:S02]  /*05e0*/  IMAD.WIDE R8, R17.reuse, 0x4, R6 ;  /* 0x0000000411087825 */ /* 0x040fe400078e0206 */
[----:B------:R-:W2:Y:S04]  /*05f0*/  LDG.E R6, desc[UR4][R6.64] ;  /* 0x0000000406067981 */ /* 0x000ea8000c1e1900 */
[----:B------:R-:W2:Y:S01]  /*0600*/  LDG.E R15, desc[UR4][R2.64+0x4] ;  /* 0x00000404020f7981 */ /* 0x000ea2000c1e1900 */
[----:B------:R-:W-:-:S03]  /*0610*/  IMAD.WIDE R10, R17, 0x4, R8 ;  /* 0x00000004110a7825 */ /* 0x000fc600078e0208 */
[----:B------:R-:W4:Y:S04]  /*0620*/  LDG.E R22, desc[UR4][R8.64] ;  /* 0x0000000408167981 */ /* 0x000f28000c1e1900 */
[----:B------:R-:W4:Y:S04]  /*0630*/  LDG.E R18, desc[UR4][R2.64+0x8] ;  /* 0x0000080402127981 */ /* 0x000f28000c1e1900 */
[----:B------:R-:W5:Y:S04]  /*0640*/  LDG.E R26, desc[UR4][R2.64+0xc] ;  /* 0x00000c04021a7981 */ /* 0x000f68000c1e1900 */
[----:B------:R-:W5:Y:S01]  /*0650*/  LDG.E R10, desc[UR4][R10.64] ;  /* 0x000000040a0a7981 */ /* 0x000f62000c1e1900 */
[----:B------:R-:W-:Y:S01]  /*0660*/  IADD3 R21, PT, PT, R21, 0x4, RZ ;  /* 0x0000000415157810 */ /* 0x000fe20007ffe0ff */
[----:B---3--:R-:W-:-:S04]  /*0670*/  FFMA R24, R13, R4, R24 ;  /* 0x000000040d187223 */ /* 0x008fc80000000018 */
[----:B--2---:R-:W-:-:S04]  /*0680*/  FFMA R15, R15, R6, R24 ;  /* 0x000000060f0f7223 */ /* 0x004fc80000000018 */
[----:B----4-:R-:W-:-:S04]  /*0690*/  FFMA R15, R18, R22, R15 ;  /* 0x00000016120f7223 */ /* 0x010fc8000000000f */
[----:B-----5:R-:W-:-:S07]  /*06a0*/  FFMA R24, R26, R10, R15 ;  /* 0x0000000a1a187223 */ /* 0x020fce000000000f */
.L_x_28:
[----:B------:R-:W-:Y:S05]  /*06b0*/  @!P0 BRA `(.L_x_25) ;  /* 0x00000000007c8947 */ /* 0x000fea0003800000 */
[----:B------:R-:W-:Y:S01]  /*06c0*/  ISETP.NE.AND P1, PT, R14, 0x1, PT ;  /* 0x000000010e00780c */ /* 0x000fe20003f25270 */
[----:B------:R-:W0:Y:S01]  /*06d0*/  LDC.64 R10, c[0x0][0x380] ;  /* 0x0000e000ff0a7b82 */ /* 0x000e220000000a00 */
[----:B------:R-:W-:-:S04]  /*06e0*/  LOP3.LUT R19, R19, 0x1, RZ, 0xc0, !PT ;  /* 0x0000000113137812 */ /* 0x000fc800078ec0ff */
[----:B------:R-:W-:-:S03]  /*06f0*/  ISETP.NE.U32.AND P0, PT, R19, 0x1, PT ;  /* 0x000000011300780c */ /* 0x000fc60003f05070 */
[----:B------:R-:W1:Y:S04]  /*0700*/  LDC.64 R8, c[0x0][0x388] ;  /* 0x0000e200ff087b82 */ /* 0x000e680000000a00 */
[CC--:B------:R-:W-:Y:S02]  /*0710*/  @P1 IADD3 R13, PT, PT, R20.reuse, R21.reuse, RZ ;  /* 0x00000015140d1210 */ /* 0x0c0fe40007ffe0ff */
[----:B------:R-:W-:Y:S02]  /*0720*/  @P1 IADD3 R12, P2, PT, R20, R21, RZ ;  /* 0x00000015140c1210 */ /* 0x000fe40007f5e0ff */
[----:B------:R-:W2:Y:S02]  /*0730*/  @P1 LDC.64 R2, c[0x0][0x380] ;  /* 0x0000e000ff021b82 */ /* 0x000ea40000000a00 */
[----:B------:R-:W-:-:S06]  /*0740*/  @P1 IADD3.X R14, PT, PT, RZ, RZ, RZ, P2, !PT ;  /* 0x000000ffff0e1210 */ /* 0x000fcc00017fe4ff */
[----:B------:R-:W3:Y:S01]  /*0750*/  LDC.64 R4, c[0x0][0x380] ;  /* 0x0000e000ff047b82 */ /* 0x000ee20000000a00 */
[----:B0-----:R-:W-:-:S04]  /*0760*/  @P1 IMAD.WIDE.U32 R10, R13, 0x4, R10 ;  /* 0x000000040d0a1825 */ /* 0x001fc800078e000a */
[C---:B------:R-:W-:Y:S01]  /*0770*/  @P1 IMAD R13, R21.reuse, R17, R0 ;  /* 0x00000011150d1224 */ /* 0x040fe200078e0200 */
[----:B------:R-:W-:Y:S01]  /*0780*/  @P1 IADD3 R21, PT, PT, R21, 0x2, RZ ;  /* 0x0000000215151810 */ /* 0x000fe20007ffe0ff */
[----:B------:R-:W4:Y:S01]  /*0790*/  @P1 LDG.E R11, desc[UR4][R10.64] ;  /* 0x000000040a0b1981 */ /* 0x000f22000c1e1900 */
[----:B------:R-:W0:Y:S01]  /*07a0*/  LDC.64 R6, c[0x0][0x388] ;  /* 0x0000e200ff067b82 */ /* 0x000e220000000a00 */
[----:B-1----:R-:W-:Y:S01]  /*07b0*/  @P1 IMAD.WIDE R8, R13, 0x4, R8 ;  /* 0x000000040d081825 */ /* 0x002fe200078e0208 */
[----:B------:R-:W-:Y:S02]  /*07c0*/  @!P0 IADD3 R15, PT, PT, R20, R21, RZ ;  /* 0x00000015140f8210 */ /* 0x000fe40007ffe0ff */
[----:B--2---:R-:W-:Y:S01]  /*07d0*/  @P1 LEA R2, P2, R12, R2, 0x2 ;  /* 0x000000020c021211 */ /* 0x004fe200078410ff */
[----:B------:R-:W-:-:S03]  /*07e0*/  @!P0 IMAD R21, R21, R17, R0 ;  /* 0x0000001115158224 */ /* 0x000fc600078e0200 */
[----:B------:R-:W-:Y:S01]  /*07f0*/  @P1 LEA.HI.X R3, R12, R3, R14, 0x2, P2 ;  /* 0x000000030c031211 */ /* 0x000fe200010f140e */
[----:B------:R-:W-:Y:S01]  /*0800*/  @P1 IMAD.WIDE R12, R17, 0x4, R8 ;  /* 0x00000004110c1825 */ /* 0x000fe200078e0208 */
[----:B------:R-:W4:Y:S03]  /*0810*/  @P1 LDG.E R14, desc[UR4][R8.64] ;  /* 0x00000004080e1981 */ /* 0x000f26000c1e1900 */
[----:B---3--:R-:W-:Y:S01]  /*0820*/  @!P0 IMAD.WIDE.U32 R4, R15, 0x4, R4 ;  /* 0x000000040f048825 */ /* 0x008fe200078e0004 */
[----:B------:R-:W2:Y:S04]  /*0830*/  @P1 LDG.E R2, desc[UR4][R2.64+0x4] ;  /* 0x0000040402021981 */ /* 0x000ea8000c1e1900 */
[----:B------:R-:W2:Y:S01]  /*0840*/  @P1 LDG.E R12, desc[UR4][R12.64] ;  /* 0x000000040c0c1981 */ /* 0x000ea2000c1e1900 */
[----:B0-----:R-:W-:-:S03]  /*0850*/  @!P0 IMAD.WIDE R6, R21, 0x4, R6 ;  /* 0x0000000415068825 */ /* 0x001fc600078e0206 */
[----:B------:R-:W3:Y:S04]  /*0860*/  @!P0 LDG.E R5, desc[UR4][R4.64] ;  /* 0x0000000404058981 */ /* 0x000ee8000c1e1900 */
[----:B------:R-:W3:Y:S01]  /*0870*/  @!P0 LDG.E R6, desc[UR4][R6.64] ;  /* 0x0000000406068981 */ /* 0x000ee2000c1e1900 */
[----:B----4-:R-:W-:-:S04]  /*0880*/  @P1 FFMA R11, R11, R14, R24 ;  /* 0x0000000e0b0b1223 */ /* 0x010fc80000000018 */
[----:B--2---:R-:W-:-:S04]  /*0890*/  @P1 FFMA R24, R2, R12, R11 ;  /* 0x0000000c02181223 */ /* 0x004fc8000000000b */
[----:B---3--:R-:W-:-:S07]  /*08a0*/  @!P0 FFMA R24, R5, R6, R24 ;  /* 0x0000000605188223 */ /* 0x008fce0000000018 */
.L_x_25:
[----:B------:R-:W0:Y:S01]  /*08b0*/  LDC.64 R2, c[0x0][0x390] ;  /* 0x0000e400ff027b82 */ /* 0x000e220000000a00 */
[----:B------:R-:W-:-:S04]  /*08c0*/  IMAD R17, R16, R17, R0 ;  /* 0x0000001110117224 */ /* 0x000fc800078e0200 */
[----:B0-----:R-:W-:-:S05]  /*08d0*/  IMAD.WIDE R2, R17, 0x4, R2 ;  /* 0x0000000411027825 */ /* 0x001fca00078e0202 */
[----:B------:R-:W-:Y:S01]  /*08e0*/  STG.E desc[UR4][R2.64], R24 ;  /* 0x0000001802007986 */ /* 0x000fe2000c101904 */
[----:B------:R-:W-:Y:S05]  /*08f0*/  EXIT ;  /* 0x000000000000794d */ /* 0x000fea0003800000 */
.L_x_29:
        /* <DEDUP_REMOVED lines=16> */
.L_x_39:


//--------------------- .nv.shared.sum_reduction  --------------------------
	.section	.nv.shared.sum_reduction,"aw",@nobits
	.sectionflags	@""
	.align	16
	.zero		1024


//--------------------- .nv.shared.reserved.0     --------------------------
	.section	.nv.shared.reserved.0,"aw",@nobits
	.weak		__nv_reservedSMEM_offset_0_alias
	.size		__nv_reservedSMEM_offset_0_alias, 0, 64
	.other		__nv_reservedSMEM_offset_0_alias,@"STO_CUDA_RESERVED_SHARED STV_DEFAULT"
__nv_reservedSMEM_offset_0_alias:
	.zero		0
	.zero		64


//--------------------- .nv.shared.cost_kernel    --------------------------
	.section	.nv.shared.cost_kernel,"aw",@nobits
	.sectionflags	@""
	.align	16
	.zero		1024


//--------------------- .nv.shared.elementwise_log --------------------------
	.section	.nv.shared.elementwise_log,"aw",@nobits
	.sectionflags	@""
	.align	16
	.zero		1024


//--------------------- .nv.shared.dot_product    --------------------------
	.section	.nv.shared.dot_product,"aw",@nobits
	.sectionflags	@""
	.align	16
	.zero		1024


//--------------------- .nv.shared.axpy           --------------------------
	.section	.nv.shared.axpy,"aw",@nobits
	.sectionflags	@""
	.align	16
	.zero		1024


//--------------------- .nv.shared.elementwise_sub --------------------------
	.section	.nv.shared.elementwise_sub,"aw",@nobits
	.sectionflags	@""
	.align	16
	.zero		1024


//--------------------- .nv.shared.elementwise_sigmoid --------------------------
	.section	.nv.shared.elementwise_sigmoid,"aw",@nobits
	.sectionflags	@""
	.align	16
	.zero		1024


//--------------------- .nv.shared.transpose      --------------------------
	.section	.nv.shared.transpose,"aw",@nobits
	.sectionflags	@""
	.align	16
	.zero		1024


//--------------------- .nv.shared.matmul         --------------------------
	.section	.nv.shared.matmul,"aw",@nobits
	.sectionflags	@""
	.align	16
	.zero		1024


//--------------------- .nv.constant0.sum_reduction --------------------------
	.section	.nv.constant0.sum_reduction,"a",@progbits
	.sectionflags	@""
	.align	4
.nv.constant0.sum_reduction:
	.zero		916


//--------------------- .nv.constant0.cost_kernel --------------------------
	.section	.nv.constant0.cost_kernel,"a",@progbits
	.sectionflags	@""
	.align	4
.nv.constant0.cost_kernel:
	.zero		932


//--------------------- .nv.constant0.elementwise_log --------------------------
	.section	.nv.constant0.elementwise_log,"a",@progbits
	.sectionflags	@""
	.align	4
.nv.constant0.elementwise_log:
	.zero		908


//--------------------- .nv.constant0.dot_product --------------------------
	.section	.nv.constant0.dot_product,"a",@progbits
	.sectionflags	@""
	.align	4
.nv.constant0.dot_product:
	.zero		924


//--------------------- .nv.constant0.axpy        --------------------------
	.section	.nv.constant0.axpy,"a",@progbits
	.sectionflags	@""
	.align	4
.nv.constant0.axpy:
	.zero		924


//--------------------- .nv.constant0.elementwise_sub --------------------------
	.section	.nv.constant0.elementwise_sub,"a",@progbits
	.sectionflags	@""
	.align	4
.nv.constant0.elementwise_sub:
	.zero		924


//--------------------- .nv.constant0.elementwise_sigmoid --------------------------
	.section	.nv.constant0.elementwise_sigmoid,"a",@progbits
	.sectionflags	@""
	.align	4
.nv.constant0.elementwise_sigmoid:
	.zero		908


//--------------------- .nv.constant0.transpose   --------------------------
	.section	.nv.constant0.transpose,"a",@progbits
	.sectionflags	@""
	.align	4
.nv.constant0.transpose:
	.zero		920


//--------------------- .nv.constant0.matmul      --------------------------
	.section	.nv.constant0.matmul,"a",@progbits
	.sectionflags	@""
	.align	4
.nv.constant0.matmul:
	.zero		932


//--------------------- SYMBOLS --------------------------

	.type		.nv.reservedSmem.offset0,@object
	.size		.nv.reservedSmem.offset0,0x4
	.type		.nv.reservedSmem.cap,@object
	.size		.nv.reservedSmem.cap,0x4
